// auto-generated by cutlass_sweep.gemm — config: {"arch": "sm_90", "cluster_m": 1, "cluster_n": 1, "dtype": "fp16", "dtype_b": "fp16", "layout": "nt", "stages": 0, "tile_k": 16, "tile_m": 128, "tile_n": 224}
#include "cutlass/cutlass.h"
#include "cutlass/gemm/collective/collective_builder.hpp"
#include "cutlass/gemm/device/gemm_universal_adapter.h"
#include "cutlass/gemm/kernel/gemm_universal.hpp"
#include "cutlass/epilogue/collective/collective_builder.hpp"

using ElemA = cutlass::half_t;
using ElemB = cutlass::half_t;
using ElemCD = cutlass::half_t;
using Acc  = float;
using TileShape    = cute::Shape<cute::_128, cute::_224, cute::_16>;
using ClusterShape = cute::Shape<cute::_1, cute::_1, cute::_1>;

using CollectiveEpilogue = typename cutlass::epilogue::collective::CollectiveBuilder<
    cutlass::arch::Sm90, cutlass::arch::OpClassTensorOp,
    TileShape, ClusterShape,
    cutlass::epilogue::collective::EpilogueTileAuto,
    Acc, Acc,
    ElemCD, cutlass::layout::RowMajor, 128 / cutlass::sizeof_bits<ElemCD>::value,
    ElemCD, cutlass::layout::RowMajor, 128 / cutlass::sizeof_bits<ElemCD>::value,
    cutlass::epilogue::collective::EpilogueScheduleAuto
  >::CollectiveOp;

using CollectiveMainloop = typename cutlass::gemm::collective::CollectiveBuilder<
    cutlass::arch::Sm90, cutlass::arch::OpClassTensorOp,
    ElemA, cutlass::layout::RowMajor, 128 / cutlass::sizeof_bits<ElemA>::value,
    ElemB, cutlass::layout::ColumnMajor, 128 / cutlass::sizeof_bits<ElemB>::value,
    Acc,
    TileShape, ClusterShape,
    cutlass::gemm::collective::StageCountAutoCarveout<static_cast<int>(sizeof(typename CollectiveEpilogue::SharedStorage))>,
    cutlass::gemm::collective::KernelScheduleAuto
  >::CollectiveOp;

using GemmKernel = cutlass::gemm::kernel::GemmUniversal<
    cute::Shape<int,int,int,int>,
    CollectiveMainloop,
    CollectiveEpilogue
>;
using Gemm = cutlass::gemm::device::GemmUniversalAdapter<GemmKernel>;

// Force the device kernel symbol into the cubin without needing a host main.
auto* _anchor = &cutlass::device_kernel<GemmKernel>;


// ===== COMPILED SASS (sm_90a) =====

	.target	sm_90a

	.elftype	@"ET_EXEC"


//--------------------- .note.nv.tkinfo           --------------------------
	.section	.note.nv.tkinfo,"",@"SHT_NOTE"
	.sectionflags	@"SHF_NOTE_NV_TKINFO"
	.tkinfo
        /*0018*/ 	.word	0x00000002
        /*0030*/ 	.string	""
        /*0030*/ 	.string	"ptxas"
        /*0030*/ 	.string	"Cuda compilation tools, release 13.0, V13.0.88"
        /*0030*/ 	.string	"Build cuda_13.0.r13.0/compiler.36424714_0"
        /*0030*/ 	.string	"-arch sm_90a -m 64 "



//--------------------- .note.nv.cuinfo           --------------------------
	.section	.note.nv.cuinfo,"",@"SHT_NOTE"
	.sectionflags	@"SHF_NOTE_NV_CUINFO"
        /*0018*/ 	.short	0x0002
        /*001a*/ 	.short	0x005a
        /*001c*/ 	.short	0x0082
	.zero		2


//--------------------- .nv.info                  --------------------------
	.section	.nv.info,"",@"SHT_CUDA_INFO"
	.align	4


	//----- nvinfo : EIATTR_REGCOUNT
	.align		4
        /*0000*/ 	.byte	0x04, 0x2f
        /*0002*/ 	.short	(.L_15 - .L_14)
	.align		4
.L_14:
        /*0004*/ 	.word	index@(_ZN7cutlass13device_kernelINS_4gemm6kernel13GemmUniversalIN4cute5tupleIJiiiiEEENS1_10collective13CollectiveMmaINS1_34MainloopSm90TmaGmmaWarpSpecializedILi20ENS5_IJNS4_1CILi1EEESB_SB_EEENS1_35KernelTmaWarpSpecializedCooperativeEEENS5_IJNSA_ILi128EEENSA_ILi224EEENSA_ILi16EEEEEENS_6half_tENS5_IJlSB_lEEESJ_SK_NS4_8TiledMMAINS4_8MMA_AtomIJNS4_4SM904GMMA25MMA_64x32x16_F32F16F16_SSILNSO_5MajorE0ELSQ_0ELNSO_7ScaleInE1ELSR_1EEEEEENS4_6LayoutINS5_IJNSA_ILi2EEESB_SB_EEENS5_IJSB_NSA_ILi0EEESX_EEEEENS5_IJNS4_10UnderscoreES10_S10_EEEEENS4_13SM90_TMA_LOADENS4_14ComposedLayoutINS4_7SwizzleILi1ELi4ELi3EEENS4_18smem_ptr_flag_bitsILi16EEENSU_INS5_IJNSA_ILi8EEESH_EEENS5_IJSH_SB_EEEEEEEvNS4_8identityES13_S1D_vS1E_EENS_8epilogue10collective6detail29Sm90TmaWarpSpecializedAdapterINS1H_15DefaultEpilogueISJ_SK_SK_NS1G_6thread17LinearCombinationISJ_Li1EffLNS1L_9ScaleType4KindE0ELNS_15FloatRoundStyleE2ESJ_EENS1_15EpilogueDefaultEEEEEvvEEEEvNT_6ParamsE)
        /*0008*/ 	.word	0x000000a8


	//----- nvinfo : EIATTR_FRAME_SIZE
	.align		4
.L_15:
        /*000c*/ 	.byte	0x04, 0x11
        /*000e*/ 	.short	(.L_17 - .L_16)
	.align		4
.L_16:
        /*0010*/ 	.word	index@(_ZN7cutlass13device_kernelINS_4gemm6kernel13GemmUniversalIN4cute5tupleIJiiiiEEENS1_10collective13CollectiveMmaINS1_34MainloopSm90TmaGmmaWarpSpecializedILi20ENS5_IJNS4_1CILi1EEESB_SB_EEENS1_35KernelTmaWarpSpecializedCooperativeEEENS5_IJNSA_ILi128EEENSA_ILi224EEENSA_ILi16EEEEEENS_6half_tENS5_IJlSB_lEEESJ_SK_NS4_8TiledMMAINS4_8MMA_AtomIJNS4_4SM904GMMA25MMA_64x32x16_F32F16F16_SSILNSO_5MajorE0ELSQ_0ELNSO_7ScaleInE1ELSR_1EEEEEENS4_6LayoutINS5_IJNSA_ILi2EEESB_SB_EEENS5_IJSB_NSA_ILi0EEESX_EEEEENS5_IJNS4_10UnderscoreES10_S10_EEEEENS4_13SM90_TMA_LOADENS4_14ComposedLayoutINS4_7SwizzleILi1ELi4ELi3EEENS4_18smem_ptr_flag_bitsILi16EEENSU_INS5_IJNSA_ILi8EEESH_EEENS5_IJSH_SB_EEEEEEEvNS4_8identityES13_S1D_vS1E_EENS_8epilogue10collective6detail29Sm90TmaWarpSpecializedAdapterINS1H_15DefaultEpilogueISJ_SK_SK_NS1G_6thread17LinearCombinationISJ_Li1EffLNS1L_9ScaleType4KindE0ELNS_15FloatRoundStyleE2ESJ_EENS1_15EpilogueDefaultEEEEEvvEEEEvNT_6ParamsE)
        /*0014*/ 	.word	0x00000000


	//----- nvinfo : EIATTR_MIN_STACK_SIZE
	.align		4
.L_17:
        /*0018*/ 	.byte	0x04, 0x12
        /*001a*/ 	.short	(.L_19 - .L_18)
	.align		4
.L_18:
        /*001c*/ 	.word	index@(_ZN7cutlass13device_kernelINS_4gemm6kernel13GemmUniversalIN4cute5tupleIJiiiiEEENS1_10collective13CollectiveMmaINS1_34MainloopSm90TmaGmmaWarpSpecializedILi20ENS5_IJNS4_1CILi1EEESB_SB_EEENS1_35KernelTmaWarpSpecializedCooperativeEEENS5_IJNSA_ILi128EEENSA_ILi224EEENSA_ILi16EEEEEENS_6half_tENS5_IJlSB_lEEESJ_SK_NS4_8TiledMMAINS4_8MMA_AtomIJNS4_4SM904GMMA25MMA_64x32x16_F32F16F16_SSILNSO_5MajorE0ELSQ_0ELNSO_7ScaleInE1ELSR_1EEEEEENS4_6LayoutINS5_IJNSA_ILi2EEESB_SB_EEENS5_IJSB_NSA_ILi0EEESX_EEEEENS5_IJNS4_10UnderscoreES10_S10_EEEEENS4_13SM90_TMA_LOADENS4_14ComposedLayoutINS4_7SwizzleILi1ELi4ELi3EEENS4_18smem_ptr_flag_bitsILi16EEENSU_INS5_IJNSA_ILi8EEESH_EEENS5_IJSH_SB_EEEEEEEvNS4_8identityES13_S1D_vS1E_EENS_8epilogue10collective6detail29Sm90TmaWarpSpecializedAdapterINS1H_15DefaultEpilogueISJ_SK_SK_NS1G_6thread17LinearCombinationISJ_Li1EffLNS1L_9ScaleType4KindE0ELNS_15FloatRoundStyleE2ESJ_EENS1_15EpilogueDefaultEEEEEvvEEEEvNT_6ParamsE)
        /*0020*/ 	.word	0x00000000
.L_19:


//--------------------- .nv.compat                --------------------------
	.section	.nv.compat,"",@"SHT_CUDA_COMPAT_INFO"
	.align	4
        /*0000*/ 	.byte	0x02, 0x09, 0x01, 0x00, 0x02, 0x02, 0x04, 0x00, 0x02, 0x05, 0x05, 0x00, 0x03, 0x07, 0x01, 0x01
        /*0010*/ 	.byte	0x02, 0x03, 0x01, 0x00, 0x02, 0x06, 0x01, 0x00, 0x04, 0x0b, 0x08, 0x00, 0x00, 0x00, 0x00, 0x00
        /*0020*/ 	.byte	0x00, 0x00, 0x00, 0x00


//--------------------- .nv.info._ZN7cutlass13device_kernelINS_4gemm6kernel13GemmUniversalIN4cute5tupleIJiiiiEEENS1_10collective13CollectiveMmaINS1_34MainloopSm90TmaGmmaWarpSpecializedILi20ENS5_IJNS4_1CILi1EEESB_SB_EEENS1_35KernelTmaWarpSpecializedCooperativeEEENS5_IJNSA_ILi128EEENSA_ILi224EEENSA_ILi16EEEEEENS_6half_tENS5_IJlSB_lEEESJ_SK_NS4_8TiledMMAINS4_8MMA_AtomIJNS4_4SM904GMMA25MMA_64x32x16_F32F16F16_SSILNSO_5MajorE0ELSQ_0ELNSO_7ScaleInE1ELSR_1EEEEEENS4_6LayoutINS5_IJNSA_ILi2EEESB_SB_EEENS5_IJSB_NSA_ILi0EEESX_EEEEENS5_IJNS4_10UnderscoreES10_S10_EEEEENS4_13SM90_TMA_LOADENS4_14ComposedLayoutINS4_7SwizzleILi1ELi4ELi3EEENS4_18smem_ptr_flag_bitsILi16EEENSU_INS5_IJNSA_ILi8EEESH_EEENS5_IJSH_SB_EEEEEEEvNS4_8identityES13_S1D_vS1E_EENS_8epilogue10collective6detail29Sm90TmaWarpSpecializedAdapterINS1H_15DefaultEpilogueISJ_SK_SK_NS1G_6thread17LinearCombinationISJ_Li1EffLNS1L_9ScaleType4KindE0ELNS_15FloatRoundStyleE2ESJ_EENS1_15EpilogueDefaultEEEEEvvEEEEvNT_6ParamsE --------------------------
	.section	.nv.info._ZN7cutlass13device_kernelINS_4gemm6kernel13GemmUniversalIN4cute5tupleIJiiiiEEENS1_10collective13CollectiveMmaINS1_34MainloopSm90TmaGmmaWarpSpecializedILi20ENS5_IJNS4_1CILi1EEESB_SB_EEENS1_35KernelTmaWarpSpecializedCooperativeEEENS5_IJNSA_ILi128EEENSA_ILi224EEENSA_ILi16EEEEEENS_6half_tENS5_IJlSB_lEEESJ_SK_NS4_8TiledMMAINS4_8MMA_AtomIJNS4_4SM904GMMA25MMA_64x32x16_F32F16F16_SSILNSO_5MajorE0ELSQ_0ELNSO_7ScaleInE1ELSR_1EEEEEENS4_6LayoutINS5_IJNSA_ILi2EEESB_SB_EEENS5_IJSB_NSA_ILi0EEESX_EEEEENS5_IJNS4_10UnderscoreES10_S10_EEEEENS4_13SM90_TMA_LOADENS4_14ComposedLayoutINS4_7SwizzleILi1ELi4ELi3EEENS4_18smem_ptr_flag_bitsILi16EEENSU_INS5_IJNSA_ILi8EEESH_EEENS5_IJSH_SB_EEEEEEEvNS4_8identityES13_S1D_vS1E_EENS_8epilogue10collective6detail29Sm90TmaWarpSpecializedAdapterINS1H_15DefaultEpilogueISJ_SK_SK_NS1G_6thread17LinearCombinationISJ_Li1EffLNS1L_9ScaleType4KindE0ELNS_15FloatRoundStyleE2ESJ_EENS1_15EpilogueDefaultEEEEEvvEEEEvNT_6ParamsE,"",@"SHT_CUDA_INFO"
	.sectionflags	@""
	.align	4


	//----- nvinfo : EIATTR_CUDA_API_VERSION
	.align		4
        /*0000*/ 	.byte	0x04, 0x37
        /*0002*/ 	.short	(.L_21 - .L_20)
.L_20:
        /*0004*/ 	.word	0x00000082


	//----- nvinfo : EIATTR_KPARAM_INFO
	.align		4
.L_21:
        /*0008*/ 	.byte	0x04, 0x17
        /*000a*/ 	.short	(.L_23 - .L_22)
.L_22:
        /*000c*/ 	.word	0x00000000
        /*0010*/ 	.short	0x0000
        /*0012*/ 	.short	0x0070
        /*0014*/ 	.byte	0x00, 0xf0, 0x01, 0x10


	//----- nvinfo : EIATTR_SPARSE_MMA_MASK
	.align		4
.L_23:
        /*0018*/ 	.byte	0x03, 0x50
        /*001a*/ 	.short	0x0000


	//----- nvinfo : EIATTR_MAXREG_COUNT
	.align		4
        /*001c*/ 	.byte	0x03, 0x1b
        /*001e*/ 	.short	0x00a8


	//----- nvinfo : EIATTR_NUM_BARRIERS
	.align		4
        /*0020*/ 	.byte	0x02, 0x4c
        /*0022*/ 	.byte	0x01
	.zero		1


	//----- nvinfo : EIATTR_EXTERNS
	.align		4
        /*0024*/ 	.byte	0x04, 0x0f
        /*0026*/ 	.short	(.L_25 - .L_24)


	//   ....[0]....
	.align		4
.L_24:
        /*0028*/ 	.word	index@(__assertfail)


	//----- nvinfo : EIATTR_MERCURY_ISA_VERSION
	.align		4
.L_25:
        /*002c*/ 	.byte	0x03, 0x5f
        /*002e*/ 	.short	0x0101


	//----- nvinfo : EIATTR_INT_WARP_WIDE_INSTR_OFFSETS
	.align		4
        /*0030*/ 	.byte	0x04, 0x31
        /*0032*/ 	.short	(.L_27 - .L_26)


	//   ....[0]....
.L_26:
        /*0034*/ 	.word	0x000005e0


	//   ....[1]....
        /*0038*/ 	.word	0x00000610


	//   ....[2]....
        /*003c*/ 	.word	0x000006f0


	//----- nvinfo : EIATTR_COOP_GROUP_MASK_REGIDS
	.align		4
.L_27:
        /*0040*/ 	.byte	0x04, 0x29
        /*0042*/ 	.short	(.L_29 - .L_28)


	//   ....[0]....
.L_28:
        /*0044*/ 	.word	0xffffffff


	//   ....[1]....
        /*0048*/ 	.word	0xffffffff


	//   ....[2]....
        /*004c*/ 	.word	0xffffffff


	//   ....[3]....
        /*0050*/ 	.word	0xffffffff


	//   ....[4]....
        /*0054*/ 	.word	0xffffffff


	//----- nvinfo : EIATTR_COOP_GROUP_INSTR_OFFSETS
	.align		4
.L_29:
        /*0058*/ 	.byte	0x04, 0x28
        /*005a*/ 	.short	(.L_31 - .L_30)


	//   ....[0]....
.L_30:
        /*005c*/ 	.word	0x00000060


	//   ....[1]....
        /*0060*/ 	.word	0x00000070


	//   ....[2]....
        /*0064*/ 	.word	0x00000130


	//   ....[3]....
        /*0068*/ 	.word	0x000004f0


	//   ....[4]....
        /*006c*/ 	.word	0x000011a0


	//----- nvinfo : EIATTR_REG_RECONFIG
	.align		4
.L_31:
        /*0070*/ 	.byte	0x01, 0x54
	.zero		2


	//----- nvinfo : EIATTR_SYSCALL_OFFSETS
	.align		4
        /*0074*/ 	.byte	0x04, 0x46
        /*0076*/ 	.short	(.L_33 - .L_32)


	//   ....[0]....
.L_32:
        /*0078*/ 	.word	0x00001360


	//----- nvinfo : EIATTR_MBARRIER_INSTR_OFFSETS
	.align		4
.L_33:
        /*007c*/ 	.byte	0x04, 0x39
        /*007e*/ 	.short	(.L_35 - .L_34)


	//   ....[0]....
.L_34:
        /*0080*/ 	.word	0x00000250
        /*0084*/ 	.word	0x000000ff
        /*0088*/ 	.word	0x00000000
        /*008c*/ 	.short	0x0100
        /*008e*/ 	.byte	0x08
	.zero		1


	//   ....[1]....
        /*0090*/ 	.word	0x00000260
        /*0094*/ 	.word	0x000000ff
        /*0098*/ 	.word	0x000000a0
        /*009c*/ 	.short	0x0100
        /*009e*/ 	.byte	0x08
	.zero		1


	//   ....[2]....
        /*00a0*/ 	.word	0x00000270
        /*00a4*/ 	.word	0x000000ff
        /*00a8*/ 	.word	0x00000008
        /*00ac*/ 	.short	0x0100
        /*00ae*/ 	.byte	0x08
	.zero		1


	//   ....[3]....
        /*00b0*/ 	.word	0x00000280
        /*00b4*/ 	.word	0x000000ff
        /*00b8*/ 	.word	0x000000a8
        /*00bc*/ 	.short	0x0100
        /*00be*/ 	.byte	0x08
	.zero		1


	//   ....[4]....
        /*00c0*/ 	.word	0x00000290
        /*00c4*/ 	.word	0x000000ff
        /*00c8*/ 	.word	0x00000010
        /*00cc*/ 	.short	0x0100
        /*00ce*/ 	.byte	0x08
	.zero		1


	//   ....[5]....
        /*00d0*/ 	.word	0x000002a0
        /*00d4*/ 	.word	0x000000ff
        /*00d8*/ 	.word	0x000000b0
        /*00dc*/ 	.short	0x0100
        /*00de*/ 	.byte	0x08
	.zero		1


	//   ....[6]....
        /*00e0*/ 	.word	0x000002b0
        /*00e4*/ 	.word	0x000000ff
        /*00e8*/ 	.word	0x00000018
        /*00ec*/ 	.short	0x0100
        /*00ee*/ 	.byte	0x08
	.zero		1


	//   ....[7]....
        /*00f0*/ 	.word	0x000002c0
        /*00f4*/ 	.word	0x000000ff
        /*00f8*/ 	.word	0x000000b8
        /*00fc*/ 	.short	0x0100
        /*00fe*/ 	.byte	0x08
	.zero		1


	//   ....[8]....
        /*0100*/ 	.word	0x000002d0
        /*0104*/ 	.word	0x000000ff
        /*0108*/ 	.word	0x00000020
        /*010c*/ 	.short	0x0100
        /*010e*/ 	.byte	0x08
	.zero		1


	//   ....[9]....
        /*0110*/ 	.word	0x000002e0
        /*0114*/ 	.word	0x000000ff
        /*0118*/ 	.word	0x000000c0
        /*011c*/ 	.short	0x0100
        /*011e*/ 	.byte	0x08
	.zero		1


	//   ....[10]....
        /*0120*/ 	.word	0x000002f0
        /*0124*/ 	.word	0x000000ff
        /*0128*/ 	.word	0x00000028
        /*012c*/ 	.short	0x0100
        /*012e*/ 	.byte	0x08
	.zero		1


	//   ....[11]....
        /*0130*/ 	.word	0x00000300
        /*0134*/ 	.word	0x000000ff
        /*0138*/ 	.word	0x000000c8
        /*013c*/ 	.short	0x0100
        /*013e*/ 	.byte	0x08
	.zero		1


	//   ....[12]....
        /*0140*/ 	.word	0x00000310
        /*0144*/ 	.word	0x000000ff
        /*0148*/ 	.word	0x00000030
        /*014c*/ 	.short	0x0100
        /*014e*/ 	.byte	0x08
	.zero		1


	//   ....[13]....
        /*0150*/ 	.word	0x00000320
        /*0154*/ 	.word	0x000000ff
        /*0158*/ 	.word	0x000000d0
        /*015c*/ 	.short	0x0100
        /*015e*/ 	.byte	0x08
	.zero		1


	//   ....[14]....
        /*0160*/ 	.word	0x00000330
        /*0164*/ 	.word	0x000000ff
        /*0168*/ 	.word	0x00000038
        /*016c*/ 	.short	0x0100
        /*016e*/ 	.byte	0x08
	.zero		1


	//   ....[15]....
        /*0170*/ 	.word	0x00000340
        /*0174*/ 	.word	0x000000ff
        /*0178*/ 	.word	0x000000d8
        /*017c*/ 	.short	0x0100
        /*017e*/ 	.byte	0x08
	.zero		1


	//   ....[16]....
        /*0180*/ 	.word	0x00000350
        /*0184*/ 	.word	0x000000ff
        /*0188*/ 	.word	0x00000040
        /*018c*/ 	.short	0x0100
        /*018e*/ 	.byte	0x08
	.zero		1


	//   ....[17]....
        /*0190*/ 	.word	0x00000360
        /*0194*/ 	.word	0x000000ff
        /*0198*/ 	.word	0x000000e0
        /*019c*/ 	.short	0x0100
        /*019e*/ 	.byte	0x08
	.zero		1


	//   ....[18]....
        /*01a0*/ 	.word	0x00000370
        /*01a4*/ 	.word	0x000000ff
        /*01a8*/ 	.word	0x00000048
        /*01ac*/ 	.short	0x0100
        /*01ae*/ 	.byte	0x08
	.zero		1


	//   ....[19]....
        /*01b0*/ 	.word	0x00000380
        /*01b4*/ 	.word	0x000000ff
        /*01b8*/ 	.word	0x000000e8
        /*01bc*/ 	.short	0x0100
        /*01be*/ 	.byte	0x08
	.zero		1


	//   ....[20]....
        /*01c0*/ 	.word	0x00000390
        /*01c4*/ 	.word	0x000000ff
        /*01c8*/ 	.word	0x00000050
        /*01cc*/ 	.short	0x0100
        /*01ce*/ 	.byte	0x08
	.zero		1


	//   ....[21]....
        /*01d0*/ 	.word	0x000003a0
        /*01d4*/ 	.word	0x000000ff
        /*01d8*/ 	.word	0x000000f0
        /*01dc*/ 	.short	0x0100
        /*01de*/ 	.byte	0x08
	.zero		1


	//   ....[22]....
        /*01e0*/ 	.word	0x000003b0
        /*01e4*/ 	.word	0x000000ff
        /*01e8*/ 	.word	0x00000058
        /*01ec*/ 	.short	0x0100
        /*01ee*/ 	.byte	0x08
	.zero		1


	//   ....[23]....
        /*01f0*/ 	.word	0x000003c0
        /*01f4*/ 	.word	0x000000ff
        /*01f8*/ 	.word	0x000000f8
        /*01fc*/ 	.short	0x0100
        /*01fe*/ 	.byte	0x08
	.zero		1


	//   ....[24]....
        /*0200*/ 	.word	0x000003d0
        /*0204*/ 	.word	0x000000ff
        /*0208*/ 	.word	0x00000060
        /*020c*/ 	.short	0x0100
        /*020e*/ 	.byte	0x08
	.zero		1


	//   ....[25]....
        /*0210*/ 	.word	0x000003e0
        /*0214*/ 	.word	0x000000ff
        /*0218*/ 	.word	0x00000100
        /*021c*/ 	.short	0x0100
        /*021e*/ 	.byte	0x08
	.zero		1


	//   ....[26]....
        /*0220*/ 	.word	0x000003f0
        /*0224*/ 	.word	0x000000ff
        /*0228*/ 	.word	0x00000068
        /*022c*/ 	.short	0x0100
        /*022e*/ 	.byte	0x08
	.zero		1


	//   ....[27]....
        /*0230*/ 	.word	0x00000400
        /*0234*/ 	.word	0x000000ff
        /*0238*/ 	.word	0x00000108
        /*023c*/ 	.short	0x0100
        /*023e*/ 	.byte	0x08
	.zero		1


	//   ....[28]....
        /*0240*/ 	.word	0x00000410
        /*0244*/ 	.word	0x000000ff
        /*0248*/ 	.word	0x00000070
        /*024c*/ 	.short	0x0100
        /*024e*/ 	.byte	0x08
	.zero		1


	//   ....[29]....
        /*0250*/ 	.word	0x00000420
        /*0254*/ 	.word	0x000000ff
        /*0258*/ 	.word	0x00000110
        /*025c*/ 	.short	0x0100
        /*025e*/ 	.byte	0x08
	.zero		1


	//   ....[30]....
        /*0260*/ 	.word	0x00000430
        /*0264*/ 	.word	0x000000ff
        /*0268*/ 	.word	0x00000078
        /*026c*/ 	.short	0x0100
        /*026e*/ 	.byte	0x08
	.zero		1


	//   ....[31]....
        /*0270*/ 	.word	0x00000440
        /*0274*/ 	.word	0x000000ff
        /*0278*/ 	.word	0x00000118
        /*027c*/ 	.short	0x0100
        /*027e*/ 	.byte	0x08
	.zero		1


	//   ....[32]....
        /*0280*/ 	.word	0x00000450
        /*0284*/ 	.word	0x000000ff
        /*0288*/ 	.word	0x00000080
        /*028c*/ 	.short	0x0100
        /*028e*/ 	.byte	0x08
	.zero		1


	//   ....[33]....
        /*0290*/ 	.word	0x00000460
        /*0294*/ 	.word	0x000000ff
        /*0298*/ 	.word	0x00000120
        /*029c*/ 	.short	0x0100
        /*029e*/ 	.byte	0x08
	.zero		1


	//   ....[34]....
        /*02a0*/ 	.word	0x00000470
        /*02a4*/ 	.word	0x000000ff
        /*02a8*/ 	.word	0x00000088
        /*02ac*/ 	.short	0x0100
        /*02ae*/ 	.byte	0x08
	.zero		1


	//   ....[35]....
        /*02b0*/ 	.word	0x00000480
        /*02b4*/ 	.word	0x000000ff
        /*02b8*/ 	.word	0x00000128
        /*02bc*/ 	.short	0x0100
        /*02be*/ 	.byte	0x08
	.zero		1


	//   ....[36]....
        /*02c0*/ 	.word	0x00000490
        /*02c4*/ 	.word	0x000000ff
        /*02c8*/ 	.word	0x00000090
        /*02cc*/ 	.short	0x0100
        /*02ce*/ 	.byte	0x08
	.zero		1


	//   ....[37]....
        /*02d0*/ 	.word	0x000004a0
        /*02d4*/ 	.word	0x000000ff
        /*02d8*/ 	.word	0x00000130
        /*02dc*/ 	.short	0x0100
        /*02de*/ 	.byte	0x08
	.zero		1


	//   ....[38]....
        /*02e0*/ 	.word	0x000004b0
        /*02e4*/ 	.word	0x000000ff
        /*02e8*/ 	.word	0x00000098
        /*02ec*/ 	.short	0x0100
        /*02ee*/ 	.byte	0x08
	.zero		1


	//   ....[39]....
        /*02f0*/ 	.word	0x000004c0
        /*02f4*/ 	.word	0x000000ff
        /*02f8*/ 	.word	0x00000138
        /*02fc*/ 	.short	0x0100
        /*02fe*/ 	.byte	0x08
	.zero		1


	//   ....[40]....
        /*0300*/ 	.word	0x00000760
        /*0304*/ 	.word	0x000000ff
        /*0308*/ 	.word	0x00000150
        /*030c*/ 	.short	0x0100
        /*030e*/ 	.byte	0x06
	.zero		1


	//   ....[41]....
        /*0310*/ 	.word	0x000007c0
        /*0314*/ 	.word	0x000000ff
        /*0318*/ 	.word	0x00000158
        /*031c*/ 	.short	0x0100
        /*031e*/ 	.byte	0x06
	.zero		1


	//   ....[42]....
        /*0320*/ 	.word	0x000013e0
        /*0324*/ 	.word	0x00000003
        /*0328*/ 	.word	0x00000000
        /*032c*/ 	.short	0x010a
        /*032e*/ 	.byte	0x3f
	.zero		1


	//   ....[43]....
        /*0330*/ 	.word	0x00001420
        /*0334*/ 	.word	0x00000003
        /*0338*/ 	.word	0x00000000
        /*033c*/ 	.short	0x010a
        /*033e*/ 	.byte	0x3f
	.zero		1


	//   ....[44]....
        /*0340*/ 	.word	0x000018a0
        /*0344*/ 	.word	0x000000ff
        /*0348*/ 	.word	0x00000000
        /*034c*/ 	.short	0x010a
        /*034e*/ 	.byte	0x08
	.zero		1


	//   ....[45]....
        /*0350*/ 	.word	0x000018e0
        /*0354*/ 	.word	0x000000ff
        /*0358*/ 	.word	0x00000000
        /*035c*/ 	.short	0x010a
        /*035e*/ 	.byte	0x08
	.zero		1


	//   ....[46]....
        /*0360*/ 	.word	0x00001c20
        /*0364*/ 	.word	0x000000ff
        /*0368*/ 	.word	0x00000000
        /*036c*/ 	.short	0x0101
        /*036e*/ 	.byte	0x08
	.zero		1


	//   ....[47]....
        /*0370*/ 	.word	0x00001dd0
        /*0374*/ 	.word	0x00000000
        /*0378*/ 	.word	0x00000000
        /*037c*/ 	.short	0x0101
        /*037e*/ 	.byte	0x3f
	.zero		1


	//   ....[48]....
        /*0380*/ 	.word	0x0000a410
        /*0384*/ 	.word	0x0000000e
        /*0388*/ 	.word	0x000000a0
        /*038c*/ 	.short	0x010a
        /*038e*/ 	.byte	0x3f
	.zero		1


	//   ....[49]....
        /*0390*/ 	.word	0x0000a790
        /*0394*/ 	.word	0x00000006
        /*0398*/ 	.word	0x00000158
        /*039c*/ 	.short	0x0101
        /*039e*/ 	.byte	0x3f
	.zero		1


	//   ....[50]....
        /*03a0*/ 	.word	0x0000aec0
        /*03a4*/ 	.word	0x00000007
        /*03a8*/ 	.word	0x00000000
        /*03ac*/ 	.short	0x010a
        /*03ae*/ 	.byte	0x3f
	.zero		1


	//   ....[51]....
        /*03b0*/ 	.word	0x0000af40
        /*03b4*/ 	.word	0x00000009
        /*03b8*/ 	.word	0x00000000
        /*03bc*/ 	.short	0x010a
        /*03be*/ 	.byte	0x3f
	.zero		1


	//   ....[52]....
        /*03c0*/ 	.word	0x0000afd0
        /*03c4*/ 	.word	0x00000006
        /*03c8*/ 	.word	0x00000000
        /*03cc*/ 	.short	0x010a
        /*03ce*/ 	.byte	0x3f
	.zero		1


	//   ....[53]....
        /*03d0*/ 	.word	0x0000b060
        /*03d4*/ 	.word	0x00000009
        /*03d8*/ 	.word	0x00000000
        /*03dc*/ 	.short	0x010a
        /*03de*/ 	.byte	0x3f
	.zero		1


	//   ....[54]....
        /*03e0*/ 	.word	0x0000b0f0
        /*03e4*/ 	.word	0x00000006
        /*03e8*/ 	.word	0x00000000
        /*03ec*/ 	.short	0x010a
        /*03ee*/ 	.byte	0x3f
	.zero		1


	//   ....[55]....
        /*03f0*/ 	.word	0x0000b180
        /*03f4*/ 	.word	0x00000009
        /*03f8*/ 	.word	0x00000000
        /*03fc*/ 	.short	0x010a
        /*03fe*/ 	.byte	0x3f
	.zero		1


	//   ....[56]....
        /*0400*/ 	.word	0x0000b210
        /*0404*/ 	.word	0x00000006
        /*0408*/ 	.word	0x00000000
        /*040c*/ 	.short	0x010a
        /*040e*/ 	.byte	0x3f
	.zero		1


	//   ....[57]....
        /*0410*/ 	.word	0x0000b2a0
        /*0414*/ 	.word	0x00000009
        /*0418*/ 	.word	0x00000000
        /*041c*/ 	.short	0x010a
        /*041e*/ 	.byte	0x3f
	.zero		1


	//   ....[58]....
        /*0420*/ 	.word	0x0000b330
        /*0424*/ 	.word	0x00000006
        /*0428*/ 	.word	0x00000000
        /*042c*/ 	.short	0x010a
        /*042e*/ 	.byte	0x3f
	.zero		1


	//   ....[59]....
        /*0430*/ 	.word	0x0000b3c0
        /*0434*/ 	.word	0x00000009
        /*0438*/ 	.word	0x00000000
        /*043c*/ 	.short	0x010a
        /*043e*/ 	.byte	0x3f
	.zero		1


	//   ....[60]....
        /*0440*/ 	.word	0x0000b450
        /*0444*/ 	.word	0x00000006
        /*0448*/ 	.word	0x00000000
        /*044c*/ 	.short	0x010a
        /*044e*/ 	.byte	0x3f
	.zero		1


	//   ....[61]....
        /*0450*/ 	.word	0x0000b4e0
        /*0454*/ 	.word	0x00000009
        /*0458*/ 	.word	0x00000000
        /*045c*/ 	.short	0x010a
        /*045e*/ 	.byte	0x3f
	.zero		1


	//   ....[62]....
        /*0460*/ 	.word	0x0000b570
        /*0464*/ 	.word	0x00000006
        /*0468*/ 	.word	0x00000000
        /*046c*/ 	.short	0x010a
        /*046e*/ 	.byte	0x3f
	.zero		1


	//   ....[63]....
        /*0470*/ 	.word	0x0000b600
        /*0474*/ 	.word	0x00000009
        /*0478*/ 	.word	0x00000000
        /*047c*/ 	.short	0x010a
        /*047e*/ 	.byte	0x3f
	.zero		1


	//   ....[64]....
        /*0480*/ 	.word	0x0000b690
        /*0484*/ 	.word	0x00000006
        /*0488*/ 	.word	0x00000000
        /*048c*/ 	.short	0x010a
        /*048e*/ 	.byte	0x3f
	.zero		1


	//   ....[65]....
        /*0490*/ 	.word	0x0000b720
        /*0494*/ 	.word	0x00000009
        /*0498*/ 	.word	0x00000000
        /*049c*/ 	.short	0x010a
        /*049e*/ 	.byte	0x3f
	.zero		1


	//   ....[66]....
        /*04a0*/ 	.word	0x0000b7b0
        /*04a4*/ 	.word	0x00000006
        /*04a8*/ 	.word	0x00000000
        /*04ac*/ 	.short	0x010a
        /*04ae*/ 	.byte	0x3f
	.zero		1


	//   ....[67]....
        /*04b0*/ 	.word	0x0000b840
        /*04b4*/ 	.word	0x00000009
        /*04b8*/ 	.word	0x00000000
        /*04bc*/ 	.short	0x010a
        /*04be*/ 	.byte	0x3f
	.zero		1


	//   ....[68]....
        /*04c0*/ 	.word	0x0000b8d0
        /*04c4*/ 	.word	0x00000006
        /*04c8*/ 	.word	0x00000000
        /*04cc*/ 	.short	0x010a
        /*04ce*/ 	.byte	0x3f
	.zero		1


	//   ....[69]....
        /*04d0*/ 	.word	0x0000b960
        /*04d4*/ 	.word	0x00000003
        /*04d8*/ 	.word	0x00000000
        /*04dc*/ 	.short	0x010a
        /*04de*/ 	.byte	0x3f
	.zero		1


	//   ....[70]....
        /*04e0*/ 	.word	0x0000b9c0
        /*04e4*/ 	.word	0x00000003
        /*04e8*/ 	.word	0x00000000
        /*04ec*/ 	.short	0x010a
        /*04ee*/ 	.byte	0x3f
	.zero		1


	//   ....[71]....
        /*04f0*/ 	.word	0x0000ba20
        /*04f4*/ 	.word	0x00000005
        /*04f8*/ 	.word	0x00000000
        /*04fc*/ 	.short	0x010a
        /*04fe*/ 	.byte	0x3f
	.zero		1


	//   ....[72]....
        /*0500*/ 	.word	0x0000baf0
        /*0504*/ 	.word	0x0000000e
        /*0508*/ 	.word	0x000000a0
        /*050c*/ 	.short	0x010a
        /*050e*/ 	.byte	0x3f
	.zero		1


	//   ....[73]....
        /*0510*/ 	.word	0x0000bbc0
        /*0514*/ 	.word	0x00000007
        /*0518*/ 	.word	0x00000000
        /*051c*/ 	.short	0x010a
        /*051e*/ 	.byte	0x3f
	.zero		1


	//   ....[74]....
        /*0520*/ 	.word	0x0000bc10
        /*0524*/ 	.word	0x00000009
        /*0528*/ 	.word	0x00000000
        /*052c*/ 	.short	0x010a
        /*052e*/ 	.byte	0x3f
	.zero		1


	//   ....[75]....
        /*0530*/ 	.word	0x0000bc60
        /*0534*/ 	.word	0x00000006
        /*0538*/ 	.word	0x00000000
        /*053c*/ 	.short	0x010a
        /*053e*/ 	.byte	0x3f
	.zero		1


	//   ....[76]....
        /*0540*/ 	.word	0x0000bcb0
        /*0544*/ 	.word	0x00000009
        /*0548*/ 	.word	0x00000000
        /*054c*/ 	.short	0x010a
        /*054e*/ 	.byte	0x3f
	.zero		1


	//   ....[77]....
        /*0550*/ 	.word	0x0000bd00
        /*0554*/ 	.word	0x00000006
        /*0558*/ 	.word	0x00000000
        /*055c*/ 	.short	0x010a
        /*055e*/ 	.byte	0x3f
	.zero		1


	//   ....[78]....
        /*0560*/ 	.word	0x0000bd50
        /*0564*/ 	.word	0x00000009
        /*0568*/ 	.word	0x00000000
        /*056c*/ 	.short	0x010a
        /*056e*/ 	.byte	0x3f
	.zero		1


	//   ....[79]....
        /*0570*/ 	.word	0x0000bda0
        /*0574*/ 	.word	0x00000006
        /*0578*/ 	.word	0x00000000
        /*057c*/ 	.short	0x010a
        /*057e*/ 	.byte	0x3f
	.zero		1


	//   ....[80]....
        /*0580*/ 	.word	0x0000bdf0
        /*0584*/ 	.word	0x00000009
        /*0588*/ 	.word	0x00000000
        /*058c*/ 	.short	0x010a
        /*058e*/ 	.byte	0x3f
	.zero		1


	//   ....[81]....
        /*0590*/ 	.word	0x0000be40
        /*0594*/ 	.word	0x00000006
        /*0598*/ 	.word	0x00000000
        /*059c*/ 	.short	0x010a
        /*059e*/ 	.byte	0x3f
	.zero		1


	//   ....[82]....
        /*05a0*/ 	.word	0x0000be90
        /*05a4*/ 	.word	0x00000009
        /*05a8*/ 	.word	0x00000000
        /*05ac*/ 	.short	0x010a
        /*05ae*/ 	.byte	0x3f
	.zero		1


	//   ....[83]....
        /*05b0*/ 	.word	0x0000bee0
        /*05b4*/ 	.word	0x00000006
        /*05b8*/ 	.word	0x00000000
        /*05bc*/ 	.short	0x010a
        /*05be*/ 	.byte	0x3f
	.zero		1


	//   ....[84]....
        /*05c0*/ 	.word	0x0000bf30
        /*05c4*/ 	.word	0x00000009
        /*05c8*/ 	.word	0x00000000
        /*05cc*/ 	.short	0x010a
        /*05ce*/ 	.byte	0x3f
	.zero		1


	//   ....[85]....
        /*05d0*/ 	.word	0x0000bf80
        /*05d4*/ 	.word	0x00000006
        /*05d8*/ 	.word	0x00000000
        /*05dc*/ 	.short	0x010a
        /*05de*/ 	.byte	0x3f
	.zero		1


	//   ....[86]....
        /*05e0*/ 	.word	0x0000bfd0
        /*05e4*/ 	.word	0x00000009
        /*05e8*/ 	.word	0x00000000
        /*05ec*/ 	.short	0x010a
        /*05ee*/ 	.byte	0x3f
	.zero		1


	//   ....[87]....
        /*05f0*/ 	.word	0x0000c020
        /*05f4*/ 	.word	0x00000006
        /*05f8*/ 	.word	0x00000000
        /*05fc*/ 	.short	0x010a
        /*05fe*/ 	.byte	0x3f
	.zero		1


	//   ....[88]....
        /*0600*/ 	.word	0x0000c070
        /*0604*/ 	.word	0x00000009
        /*0608*/ 	.word	0x00000000
        /*060c*/ 	.short	0x010a
        /*060e*/ 	.byte	0x3f
	.zero		1


	//   ....[89]....
        /*0610*/ 	.word	0x0000c0c0
        /*0614*/ 	.word	0x00000006
        /*0618*/ 	.word	0x00000000
        /*061c*/ 	.short	0x010a
        /*061e*/ 	.byte	0x3f
	.zero		1


	//   ....[90]....
        /*0620*/ 	.word	0x0000c110
        /*0624*/ 	.word	0x00000009
        /*0628*/ 	.word	0x00000000
        /*062c*/ 	.short	0x010a
        /*062e*/ 	.byte	0x3f
	.zero		1


	//   ....[91]....
        /*0630*/ 	.word	0x0000c160
        /*0634*/ 	.word	0x00000006
        /*0638*/ 	.word	0x00000000
        /*063c*/ 	.short	0x010a
        /*063e*/ 	.byte	0x3f
	.zero		1


	//----- nvinfo : EIATTR_NUM_MBARRIERS
	.align		4
.L_35:
        /*0640*/ 	.byte	0x03, 0x38
        /*0642*/ 	.short	0x002a


	//----- nvinfo : EIATTR_EXIT_INSTR_OFFSETS
	.align		4
        /*0644*/ 	.byte	0x04, 0x1c
        /*0646*/ 	.short	(.L_37 - .L_36)


	//   ....[0]....
.L_36:
        /*0648*/ 	.word	0x00000810


	//   ....[1]....
        /*064c*/ 	.word	0x000010d0


	//   ....[2]....
        /*0650*/ 	.word	0x00009a80


	//   ....[3]....
        /*0654*/ 	.word	0x0000a0b0


	//   ....[4]....
        /*0658*/ 	.word	0x0000b9b0


	//----- nvinfo : EIATTR_MAX_THREADS
	.align		4
.L_37:
        /*065c*/ 	.byte	0x04, 0x05
        /*065e*/ 	.short	(.L_39 - .L_38)
.L_38:
        /*0660*/ 	.word	0x00000180
        /*0664*/ 	.word	0x00000001
        /*0668*/ 	.word	0x00000001


	//----- nvinfo : EIATTR_CRS_STACK_SIZE
	.align		4
.L_39:
        /*066c*/ 	.byte	0x04, 0x1e
        /*066e*/ 	.short	(.L_41 - .L_40)
.L_40:
        /*0670*/ 	.word	0x00000000


	//----- nvinfo : EIATTR_CBANK_PARAM_SIZE
	.align		4
.L_41:
        /*0674*/ 	.byte	0x03, 0x19
        /*0676*/ 	.short	0x0470


	//----- nvinfo : EIATTR_PARAM_CBANK
	.align		4
        /*0678*/ 	.byte	0x04, 0x0a
        /*067a*/ 	.short	(.L_43 - .L_42)
	.align		4
.L_42:
        /*067c*/ 	.word	index@(.nv.constant0._ZN7cutlass13device_kernelINS_4gemm6kernel13GemmUniversalIN4cute5tupleIJiiiiEEENS1_10collective13CollectiveMmaINS1_34MainloopSm90TmaGmmaWarpSpecializedILi20ENS5_IJNS4_1CILi1EEESB_SB_EEENS1_35KernelTmaWarpSpecializedCooperativeEEENS5_IJNSA_ILi128EEENSA_ILi224EEENSA_ILi16EEEEEENS_6half_tENS5_IJlSB_lEEESJ_SK_NS4_8TiledMMAINS4_8MMA_AtomIJNS4_4SM904GMMA25MMA_64x32x16_F32F16F16_SSILNSO_5MajorE0ELSQ_0ELNSO_7ScaleInE1ELSR_1EEEEEENS4_6LayoutINS5_IJNSA_ILi2EEESB_SB_EEENS5_IJSB_NSA_ILi0EEESX_EEEEENS5_IJNS4_10UnderscoreES10_S10_EEEEENS4_13SM90_TMA_LOADENS4_14ComposedLayoutINS4_7SwizzleILi1ELi4ELi3EEENS4_18smem_ptr_flag_bitsILi16EEENSU_INS5_IJNSA_ILi8EEESH_EEENS5_IJSH_SB_EEEEEEEvNS4_8identityES13_S1D_vS1E_EENS_8epilogue10collective6detail29Sm90TmaWarpSpecializedAdapterINS1H_15DefaultEpilogueISJ_SK_SK_NS1G_6thread17LinearCombinationISJ_Li1EffLNS1L_9ScaleType4KindE0ELNS_15FloatRoundStyleE2ESJ_EENS1_15EpilogueDefaultEEEEEvvEEEEvNT_6ParamsE)
        /*0680*/ 	.short	0x0210
        /*0682*/ 	.short	0x0470


	//----- nvinfo : EIATTR_SW_WAR
	.align		4
.L_43:
        /*0684*/ 	.byte	0x04, 0x36
        /*0686*/ 	.short	(.L_45 - .L_44)
.L_44:
        /*0688*/ 	.word	0x00000008
.L_45:


//--------------------- .nv.callgraph             --------------------------
	.section	.nv.callgraph,"",@"SHT_CUDA_CALLGRAPH"
	.align	4
	.sectionentsize	8
	.align		4
        /*0000*/ 	.word	0x00000000
	.align		4
        /*0004*/ 	.word	0xffffffff
	.align		4
        /*0008*/ 	.word	index@(_ZN7cutlass13device_kernelINS_4gemm6kernel13GemmUniversalIN4cute5tupleIJiiiiEEENS1_10collective13CollectiveMmaINS1_34MainloopSm90TmaGmmaWarpSpecializedILi20ENS5_IJNS4_1CILi1EEESB_SB_EEENS1_35KernelTmaWarpSpecializedCooperativeEEENS5_IJNSA_ILi128EEENSA_ILi224EEENSA_ILi16EEEEEENS_6half_tENS5_IJlSB_lEEESJ_SK_NS4_8TiledMMAINS4_8MMA_AtomIJNS4_4SM904GMMA25MMA_64x32x16_F32F16F16_SSILNSO_5MajorE0ELSQ_0ELNSO_7ScaleInE1ELSR_1EEEEEENS4_6LayoutINS5_IJNSA_ILi2EEESB_SB_EEENS5_IJSB_NSA_ILi0EEESX_EEEEENS5_IJNS4_10UnderscoreES10_S10_EEEEENS4_13SM90_TMA_LOADENS4_14ComposedLayoutINS4_7SwizzleILi1ELi4ELi3EEENS4_18smem_ptr_flag_bitsILi16EEENSU_INS5_IJNSA_ILi8EEESH_EEENS5_IJSH_SB_EEEEEEEvNS4_8identityES13_S1D_vS1E_EENS_8epilogue10collective6detail29Sm90TmaWarpSpecializedAdapterINS1H_15DefaultEpilogueISJ_SK_SK_NS1G_6thread17LinearCombinationISJ_Li1EffLNS1L_9ScaleType4KindE0ELNS_15FloatRoundStyleE2ESJ_EENS1_15EpilogueDefaultEEEEEvvEEEEvNT_6ParamsE)
	.align		4
        /*000c*/ 	.word	index@(__assertfail)
	.align		4
        /*0010*/ 	.word	0x00000000
	.align		4
        /*0014*/ 	.word	0xfffffffe
	.align		4
        /*0018*/ 	.word	0x00000000
	.align		4
        /*001c*/ 	.word	0xfffffffd
	.align		4
        /*0020*/ 	.word	0x00000000
	.align		4
        /*0024*/ 	.word	0xfffffffc


//--------------------- .nv.constant4             --------------------------
	.section	.nv.constant4,"a",@progbits
	.align	8
	.align		8
.nv.constant4:
        /*0000*/ 	.dword	__assertfail
	.align		8
        /*0008*/ 	.dword	__unnamed_1
	.align		8
        /*0010*/ 	.dword	_ZN39_INTERNAL_cb41fd41_4_k_cu_e77eef82_77574cuda3std3__45__cpo5beginE
	.align		8
        /*0018*/ 	.dword	_ZN39_INTERNAL_cb41fd41_4_k_cu_e77eef82_77574cuda3std3__45__cpo3endE
	.align		8
        /*0020*/ 	.dword	_ZN39_INTERNAL_cb41fd41_4_k_cu_e77eef82_77574cuda3std3__45__cpo6cbeginE
	.align		8
        /*0028*/ 	.dword	_ZN39_INTERNAL_cb41fd41_4_k_cu_e77eef82_77574cuda3std3__45__cpo4cendE
	.align		8
        /*0030*/ 	.dword	_ZN39_INTERNAL_cb41fd41_4_k_cu_e77eef82_77574cuda3std3__441_GLOBAL__N__cb41fd41_4_k_cu_e77eef82_77576ignoreE
	.align		8
        /*0038*/ 	.dword	_ZN39_INTERNAL_cb41fd41_4_k_cu_e77eef82_77574cuda3std3__419piecewise_constructE
	.align		8
        /*0040*/ 	.dword	_ZN39_INTERNAL_cb41fd41_4_k_cu_e77eef82_77574cuda3std3__48in_placeE
	.align		8
        /*0048*/ 	.dword	_ZN39_INTERNAL_cb41fd41_4_k_cu_e77eef82_77574cuda3std6ranges3__45__cpo4swapE
	.align		8
        /*0050*/ 	.dword	_ZN39_INTERNAL_cb41fd41_4_k_cu_e77eef82_77574cuda3std6ranges3__45__cpo9iter_moveE
	.align		8
        /*0058*/ 	.dword	_ZN39_INTERNAL_cb41fd41_4_k_cu_e77eef82_77574cute7productE
	.align		8
        /*0060*/ 	.dword	_ZN39_INTERNAL_cb41fd41_4_k_cu_e77eef82_77574cute1_E
	.align		8
        /*0068*/ 	.dword	$str$22
	.align		8
        /*0070*/ 	.dword	$str$23


//--------------------- .text._ZN7cutlass13device_kernelINS_4gemm6kernel13GemmUniversalIN4cute5tupleIJiiiiEEENS1_10collective13CollectiveMmaINS1_34MainloopSm90TmaGmmaWarpSpecializedILi20ENS5_IJNS4_1CILi1EEESB_SB_EEENS1_35KernelTmaWarpSpecializedCooperativeEEENS5_IJNSA_ILi128EEENSA_ILi224EEENSA_ILi16EEEEEENS_6half_tENS5_IJlSB_lEEESJ_SK_NS4_8TiledMMAINS4_8MMA_AtomIJNS4_4SM904GMMA25MMA_64x32x16_F32F16F16_SSILNSO_5MajorE0ELSQ_0ELNSO_7ScaleInE1ELSR_1EEEEEENS4_6LayoutINS5_IJNSA_ILi2EEESB_SB_EEENS5_IJSB_NSA_ILi0EEESX_EEEEENS5_IJNS4_10UnderscoreES10_S10_EEEEENS4_13SM90_TMA_LOADENS4_14ComposedLayoutINS4_7SwizzleILi1ELi4ELi3EEENS4_18smem_ptr_flag_bitsILi16EEENSU_INS5_IJNSA_ILi8EEESH_EEENS5_IJSH_SB_EEEEEEEvNS4_8identityES13_S1D_vS1E_EENS_8epilogue10collective6detail29Sm90TmaWarpSpecializedAdapterINS1H_15DefaultEpilogueISJ_SK_SK_NS1G_6thread17LinearCombinationISJ_Li1EffLNS1L_9ScaleType4KindE0ELNS_15FloatRoundStyleE2ESJ_EENS1_15EpilogueDefaultEEEEEvvEEEEvNT_6ParamsE --------------------------
	.section	.text._ZN7cutlass13device_kernelINS_4gemm6kernel13GemmUniversalIN4cute5tupleIJiiiiEEENS1_10collective13CollectiveMmaINS1_34MainloopSm90TmaGmmaWarpSpecializedILi20ENS5_IJNS4_1CILi1EEESB_SB_EEENS1_35KernelTmaWarpSpecializedCooperativeEEENS5_IJNSA_ILi128EEENSA_ILi224EEENSA_ILi16EEEEEENS_6half_tENS5_IJlSB_lEEESJ_SK_NS4_8TiledMMAINS4_8MMA_AtomIJNS4_4SM904GMMA25MMA_64x32x16_F32F16F16_SSILNSO_5MajorE0ELSQ_0ELNSO_7ScaleInE1ELSR_1EEEEEENS4_6LayoutINS5_IJNSA_ILi2EEESB_SB_EEENS5_IJSB_NSA_ILi0EEESX_EEEEENS5_IJNS4_10UnderscoreES10_S10_EEEEENS4_13SM90_TMA_LOADENS4_14ComposedLayoutINS4_7SwizzleILi1ELi4ELi3EEENS4_18smem_ptr_flag_bitsILi16EEENSU_INS5_IJNSA_ILi8EEESH_EEENS5_IJSH_SB_EEEEEEEvNS4_8identityES13_S1D_vS1E_EENS_8epilogue10collective6detail29Sm90TmaWarpSpecializedAdapterINS1H_15DefaultEpilogueISJ_SK_SK_NS1G_6thread17LinearCombinationISJ_Li1EffLNS1L_9ScaleType4KindE0ELNS_15FloatRoundStyleE2ESJ_EENS1_15EpilogueDefaultEEEEEvvEEEEvNT_6ParamsE,"ax",@progbits
	.align	128
.text._ZN7cutlass13device_kernelINS_4gemm6kernel13GemmUniversalIN4cute5tupleIJiiiiEEENS1_10collective13CollectiveMmaINS1_34MainloopSm90TmaGmmaWarpSpecializedILi20ENS5_IJNS4_1CILi1EEESB_SB_EEENS1_35KernelTmaWarpSpecializedCooperativeEEENS5_IJNSA_ILi128EEENSA_ILi224EEENSA_ILi16EEEEEENS_6half_tENS5_IJlSB_lEEESJ_SK_NS4_8TiledMMAINS4_8MMA_AtomIJNS4_4SM904GMMA25MMA_64x32x16_F32F16F16_SSILNSO_5MajorE0ELSQ_0ELNSO_7ScaleInE1ELSR_1EEEEEENS4_6LayoutINS5_IJNSA_ILi2EEESB_SB_EEENS5_IJSB_NSA_ILi0EEESX_EEEEENS5_IJNS4_10UnderscoreES10_S10_EEEEENS4_13SM90_TMA_LOADENS4_14ComposedLayoutINS4_7SwizzleILi1ELi4ELi3EEENS4_18smem_ptr_flag_bitsILi16EEENSU_INS5_IJNSA_ILi8EEESH_EEENS5_IJSH_SB_EEEEEEEvNS4_8identityES13_S1D_vS1E_EENS_8epilogue10collective6detail29Sm90TmaWarpSpecializedAdapterINS1H_15DefaultEpilogueISJ_SK_SK_NS1G_6thread17LinearCombinationISJ_Li1EffLNS1L_9ScaleType4KindE0ELNS_15FloatRoundStyleE2ESJ_EENS1_15EpilogueDefaultEEEEEvvEEEEvNT_6ParamsE:
        .type           _ZN7cutlass13device_kernelINS_4gemm6kernel13GemmUniversalIN4cute5tupleIJiiiiEEENS1_10collective13CollectiveMmaINS1_34MainloopSm90TmaGmmaWarpSpecializedILi20ENS5_IJNS4_1CILi1EEESB_SB_EEENS1_35KernelTmaWarpSpecializedCooperativeEEENS5_IJNSA_ILi128EEENSA_ILi224EEENSA_ILi16EEEEEENS_6half_tENS5_IJlSB_lEEESJ_SK_NS4_8TiledMMAINS4_8MMA_AtomIJNS4_4SM904GMMA25MMA_64x32x16_F32F16F16_SSILNSO_5MajorE0ELSQ_0ELNSO_7ScaleInE1ELSR_1EEEEEENS4_6LayoutINS5_IJNSA_ILi2EEESB_SB_EEENS5_IJSB_NSA_ILi0EEESX_EEEEENS5_IJNS4_10UnderscoreES10_S10_EEEEENS4_13SM90_TMA_LOADENS4_14ComposedLayoutINS4_7SwizzleILi1ELi4ELi3EEENS4_18smem_ptr_flag_bitsILi16EEENSU_INS5_IJNSA_ILi8EEESH_EEENS5_IJSH_SB_EEEEEEEvNS4_8identityES13_S1D_vS1E_EENS_8epilogue10collective6detail29Sm90TmaWarpSpecializedAdapterINS1H_15DefaultEpilogueISJ_SK_SK_NS1G_6thread17LinearCombinationISJ_Li1EffLNS1L_9ScaleType4KindE0ELNS_15FloatRoundStyleE2ESJ_EENS1_15EpilogueDefaultEEEEEvvEEEEvNT_6ParamsE,@function
        .size           _ZN7cutlass13device_kernelINS_4gemm6kernel13GemmUniversalIN4cute5tupleIJiiiiEEENS1_10collective13CollectiveMmaINS1_34MainloopSm90TmaGmmaWarpSpecializedILi20ENS5_IJNS4_1CILi1EEESB_SB_EEENS1_35KernelTmaWarpSpecializedCooperativeEEENS5_IJNSA_ILi128EEENSA_ILi224EEENSA_ILi16EEEEEENS_6half_tENS5_IJlSB_lEEESJ_SK_NS4_8TiledMMAINS4_8MMA_AtomIJNS4_4SM904GMMA25MMA_64x32x16_F32F16F16_SSILNSO_5MajorE0ELSQ_0ELNSO_7ScaleInE1ELSR_1EEEEEENS4_6LayoutINS5_IJNSA_ILi2EEESB_SB_EEENS5_IJSB_NSA_ILi0EEESX_EEEEENS5_IJNS4_10UnderscoreES10_S10_EEEEENS4_13SM90_TMA_LOADENS4_14ComposedLayoutINS4_7SwizzleILi1ELi4ELi3EEENS4_18smem_ptr_flag_bitsILi16EEENSU_INS5_IJNSA_ILi8EEESH_EEENS5_IJSH_SB_EEEEEEEvNS4_8identityES13_S1D_vS1E_EENS_8epilogue10collective6detail29Sm90TmaWarpSpecializedAdapterINS1H_15DefaultEpilogueISJ_SK_SK_NS1G_6thread17LinearCombinationISJ_Li1EffLNS1L_9ScaleType4KindE0ELNS_15FloatRoundStyleE2ESJ_EENS1_15EpilogueDefaultEEEEEvvEEEEvNT_6ParamsE,(.L_x_323 - _ZN7cutlass13device_kernelINS_4gemm6kernel13GemmUniversalIN4cute5tupleIJiiiiEEENS1_10collective13CollectiveMmaINS1_34MainloopSm90TmaGmmaWarpSpecializedILi20ENS5_IJNS4_1CILi1EEESB_SB_EEENS1_35KernelTmaWarpSpecializedCooperativeEEENS5_IJNSA_ILi128EEENSA_ILi224EEENSA_ILi16EEEEEENS_6half_tENS5_IJlSB_lEEESJ_SK_NS4_8TiledMMAINS4_8MMA_AtomIJNS4_4SM904GMMA25MMA_64x32x16_F32F16F16_SSILNSO_5MajorE0ELSQ_0ELNSO_7ScaleInE1ELSR_1EEEEEENS4_6LayoutINS5_IJNSA_ILi2EEESB_SB_EEENS5_IJSB_NSA_ILi0EEESX_EEEEENS5_IJNS4_10UnderscoreES10_S10_EEEEENS4_13SM90_TMA_LOADENS4_14ComposedLayoutINS4_7SwizzleILi1ELi4ELi3EEENS4_18smem_ptr_flag_bitsILi16EEENSU_INS5_IJNSA_ILi8EEESH_EEENS5_IJSH_SB_EEEEEEEvNS4_8identityES13_S1D_vS1E_EENS_8epilogue10collective6detail29Sm90TmaWarpSpecializedAdapterINS1H_15DefaultEpilogueISJ_SK_SK_NS1G_6thread17LinearCombinationISJ_Li1EffLNS1L_9ScaleType4KindE0ELNS_15FloatRoundStyleE2ESJ_EENS1_15EpilogueDefaultEEEEEvvEEEEvNT_6ParamsE)
        .other          _ZN7cutlass13device_kernelINS_4gemm6kernel13GemmUniversalIN4cute5tupleIJiiiiEEENS1_10collective13CollectiveMmaINS1_34MainloopSm90TmaGmmaWarpSpecializedILi20ENS5_IJNS4_1CILi1EEESB_SB_EEENS1_35KernelTmaWarpSpecializedCooperativeEEENS5_IJNSA_ILi128EEENSA_ILi224EEENSA_ILi16EEEEEENS_6half_tENS5_IJlSB_lEEESJ_SK_NS4_8TiledMMAINS4_8MMA_AtomIJNS4_4SM904GMMA25MMA_64x32x16_F32F16F16_SSILNSO_5MajorE0ELSQ_0ELNSO_7ScaleInE1ELSR_1EEEEEENS4_6LayoutINS5_IJNSA_ILi2EEESB_SB_EEENS5_IJSB_NSA_ILi0EEESX_EEEEENS5_IJNS4_10UnderscoreES10_S10_EEEEENS4_13SM90_TMA_LOADENS4_14ComposedLayoutINS4_7SwizzleILi1ELi4ELi3EEENS4_18smem_ptr_flag_bitsILi16EEENSU_INS5_IJNSA_ILi8EEESH_EEENS5_IJSH_SB_EEEEEEEvNS4_8identityES13_S1D_vS1E_EENS_8epilogue10collective6detail29Sm90TmaWarpSpecializedAdapterINS1H_15DefaultEpilogueISJ_SK_SK_NS1G_6thread17LinearCombinationISJ_Li1EffLNS1L_9ScaleType4KindE0ELNS_15FloatRoundStyleE2ESJ_EENS1_15EpilogueDefaultEEEEEvvEEEEvNT_6ParamsE,@"STO_CUDA_ENTRY STV_DEFAULT"
_ZN7cutlass13device_kernelINS_4gemm6kernel13GemmUniversalIN4cute5tupleIJiiiiEEENS1_10collective13CollectiveMmaINS1_34MainloopSm90TmaGmmaWarpSpecializedILi20ENS5_IJNS4_1CILi1EEESB_SB_EEENS1_35KernelTmaWarpSpecializedCooperativeEEENS5_IJNSA_ILi128EEENSA_ILi224EEENSA_ILi16EEEEEENS_6half_tENS5_IJlSB_lEEESJ_SK_NS4_8TiledMMAINS4_8MMA_AtomIJNS4_4SM904GMMA25MMA_64x32x16_F32F16F16_SSILNSO_5MajorE0ELSQ_0ELNSO_7ScaleInE1ELSR_1EEEEEENS4_6LayoutINS5_IJNSA_ILi2EEESB_SB_EEENS5_IJSB_NSA_ILi0EEESX_EEEEENS5_IJNS4_10UnderscoreES10_S10_EEEEENS4_13SM90_TMA_LOADENS4_14ComposedLayoutINS4_7SwizzleILi1ELi4ELi3EEENS4_18smem_ptr_flag_bitsILi16EEENSU_INS5_IJNSA_ILi8EEESH_EEENS5_IJSH_SB_EEEEEEEvNS4_8identityES13_S1D_vS1E_EENS_8epilogue10collective6detail29Sm90TmaWarpSpecializedAdapterINS1H_15DefaultEpilogueISJ_SK_SK_NS1G_6thread17LinearCombinationISJ_Li1EffLNS1L_9ScaleType4KindE0ELNS_15FloatRoundStyleE2ESJ_EENS1_15EpilogueDefaultEEEEEvvEEEEvNT_6ParamsE:
[----:B------:R-:W0:Y:S01]  /*0000*/  LDC R1, c[0x0][0x28] ;  /* 0x00000a00ff017b82 */ /* 0x000e220000000800 */
[----:B------:R-:W1:Y:S01]  /*0010*/  S2R R18, SR_TID.X ;  /* 0x0000000000127919 */ /* 0x000e620000002100 */
[----:B------:R-:W-:Y:S01]  /*0020*/  ELECT P0, URZ, PT ;  /* 0x00000000003f782f */ /* 0x000fe20003800000 */
[----:B------:R-:W-:Y:S01]  /*0030*/  BSSY B0, `(.L_x_0) ;  /* 0x000000f000007945 */ /* 0x000fe20003800000 */
[--C-:B-1----:R-:W-:Y:S02]  /*0040*/  SHF.R.U32.HI R0, RZ, 0x5, R18.reuse ;  /* 0x00000005ff007819 */ /* 0x102fe40000011612 */
[----:B------:R-:W-:-:S03]  /*0050*/  SHF.R.U32.HI R22, RZ, 0x7, R18 ;  /* 0x00000007ff167819 */ /* 0x000fc60000011612 */
[----:B------:R-:W1:Y:S04]  /*0060*/  SHFL.IDX PT, R5, R0, RZ, 0x1f ;  /* 0x00001fff00057589 */ /* 0x000e6800000e0000 */
[----:B------:R2:W3:Y:S01]  /*0070*/  SHFL.IDX PT, R8, R22, RZ, 0x1f ;  /* 0x00001fff16087589 */ /* 0x0004e200000e0000 */
[----:B-1----:R-:W-:-:S13]  /*0080*/  ISETP.NE.OR P0, PT, R5, RZ, !P0 ;  /* 0x000000ff0500720c */ /* 0x002fda0004705670 */
[----:B0-23--:R-:W-:Y:S05]  /*0090*/  @P0 BRA `(.L_x_1) ;  /* 0x0000000000200947 */ /* 0x00dfea0003800000 */
[----:B------:R-:W-:Y:S02]  /*00a0*/  ULDC.64 UR4, c[0x0][0x198] ;  /* 0x0000660000047ab9 */ /* 0x000fe40000000a00 */
[----:B------:R-:W-:Y:S02]  /*00b0*/  UIADD3 UR6, UP0, UR4, 0xf0, URZ ;  /* 0x000000f004067890 */ /* 0x000fe4000ff1e03f */
[----:B------:R-:W-:Y:S02]  /*00c0*/  UIADD3 UR4, UP1, UR4, 0x1f0, URZ ;  /* 0x000001f004047890 */ /* 0x000fe4000ff3e03f */
[----:B------:R-:W-:Y:S02]  /*00d0*/  UIADD3.X UR7, URZ, UR5, URZ, UP0, !UPT ;  /* 0x000000053f077290 */ /* 0x000fe400087fe43f */
[----:B------:R-:W-:-:S07]  /*00e0*/  UIADD3.X UR5, URZ, UR5, URZ, UP1, !UPT ;  /* 0x000000053f057290 */ /* 0x000fce0008ffe43f */
[----:B------:R0:W-:Y:S02]  /*00f0*/  UTMACCTL.PF [UR6] ;  /* 0x00000000060079b9 */ /* 0x0001e40008040000 */
[----:B------:R0:W-:Y:S02]  /*0100*/  UTMACCTL.PF [UR4] ;  /* 0x00000000040079b9 */ /* 0x0001e40008040000 */
[----:B0-----:R-:W-:Y:S01]  /*0110*/  NOP ;  /* 0x0000000000007918 */ /* 0x001fe20000000000 */
.L_x_1:
[----:B------:R-:W-:Y:S05]  /*0120*/  BSYNC B0 ;  /* 0x0000000000007941 */ /* 0x000fea0003800000 */
.L_x_0:
[----:B------:R-:W0:Y:S02]  /*0130*/  SHFL.IDX PT, R2, R0, RZ, 0x1f ;  /* 0x00001fff00027589 */ /* 0x000e2400000e0000 */
[----:B0-----:R-:W-:-:S13]  /*0140*/  ISETP.NE.AND P0, PT, R2, RZ, PT ;  /* 0x000000ff0200720c */ /* 0x001fda0003f05270 */
[----:B------:R-:W-:Y:S05]  /*0150*/  @P0 BRA `(.L_x_2) ;  /* 0x0000000000e40947 */ /* 0x000fea0003800000 */
[----:B------:R-:W-:Y:S01]  /*0160*/  ELECT P0, URZ, PT ;  /* 0x00000000003f782f */ /* 0x000fe20003800000 */
[----:B------:R-:W-:-:S12]  /*0170*/  BSSY B0, `(.L_x_2) ;  /* 0x0000037000007945 */ /* 0x000fd80003800000 */
[----:B------:R-:W-:Y:S05]  /*0180*/  @!P0 BRA `(.L_x_3) ;  /* 0x0000000000d48947 */ /* 0x000fea0003800000 */
[----:B------:R-:W0:Y:S01]  /*0190*/  S2UR UR8, SR_CgaCtaId ;  /* 0x00000000000879c3 */ /* 0x000e220000008800 */
[----:B------:R-:W-:Y:S01]  /*01a0*/  UMOV UR4, 0x400 ;  /* 0x0000040000047882 */ /* 0x000fe20000000000 */
[----:B------:R-:W-:Y:S01]  /*01b0*/  UMOV UR5, 0x1 ;  /* 0x0000000100057882 */ /* 0x000fe20000000000 */
[----:B------:R-:W-:Y:S02]  /*01c0*/  UMOV UR6, 0x100 ;  /* 0x0000010000067882 */ /* 0x000fe40000000000 */
[----:B------:R-:W-:-:S04]  /*01d0*/  UIADD3 UR6, -UR6, 0x100000, URZ ;  /* 0x0010000006067890 */ /* 0x000fc8000fffe13f */
[----:B------:R-:W-:Y:S02]  /*01e0*/  USHF.L.U32 UR7, UR6, 0xb, URZ ;  /* 0x0000000b06077899 */ /* 0x000fe4000800063f */
[----:B------:R-:W-:Y:S02]  /*01f0*/  USHF.L.U32 UR6, UR6, 0x1, URZ ;  /* 0x0000000106067899 */ /* 0x000fe4000800063f */
[----:B0-----:R-:W-:Y:S02]  /*0200*/  ULEA UR8, UR8, UR4, 0x18 ;  /* 0x0000000408087291 */ /* 0x001fe4000f8ec03f */
[----:B------:R-:W-:-:S04]  /*0210*/  UIADD3 UR4, -UR5, 0x100000, URZ ;  /* 0x0010000005047890 */ /* 0x000fc8000fffe13f */
[----:B------:R-:W-:Y:S02]  /*0220*/  USHF.L.U32 UR5, UR4, 0xb, URZ ;  /* 0x0000000b04057899 */ /* 0x000fe4000800063f */
[----:B------:R-:W-:Y:S01]  /*0230*/  USHF.L.U32 UR4, UR4, 0x1, URZ ;  /* 0x0000000104047899 */ /* 0x000fe2000800063f */
[----:B------:R-:W0:Y:S11]  /*0240*/  FENCE.VIEW.ASYNC.S ;  /* 0x00000000000073c6 */ /* 0x000e360000000000 */
[----:B0-----:R0:W1:Y:S01]  /*0250*/  SYNCS.EXCH.64 URZ, [UR8], UR4 ;  /* 0x00000004083f75b2 */ /* 0x0010620008000100 */
[----:B------:R0:W2:Y:S01]  /*0260*/  SYNCS.EXCH.64 URZ, [UR8+0xa0], UR6 ;  /* 0x0000a006083f75b2 */ /* 0x0000a20008000100 */
[----:B------:R0:W3:Y:S01]  /*0270*/  SYNCS.EXCH.64 URZ, [UR8+0x8], UR4 ;  /* 0x00000804083f75b2 */ /* 0x0000e20008000100 */
[----:B------:R0:W4:Y:S01]  /*0280*/  SYNCS.EXCH.64 URZ, [UR8+0xa8], UR6 ;  /* 0x0000a806083f75b2 */ /* 0x0001220008000100 */
[----:B------:R0:W0:Y:S01]  /*0290*/  SYNCS.EXCH.64 URZ, [UR8+0x10], UR4 ;  /* 0x00001004083f75b2 */ /* 0x0000220008000100 */
        /* <DEDUP_REMOVED lines=35> */
[----:B-1234-:R-:W-:Y:S01]  /*04d0*/  NOP ;  /* 0x0000000000007918 */ /* 0x01efe20000000000 */
.L_x_3:
[----:B0-----:R-:W-:Y:S05]  /*04e0*/  BSYNC B0 ;  /* 0x0000000000007941 */ /* 0x001fea0003800000 */
.L_x_2:
[----:B------:R-:W0:Y:S01]  /*04f0*/  SHFL.IDX PT, R0, R0, RZ, 0x1f ;  /* 0x00001fff00007589 */ /* 0x000e2200000e0000 */
[----:B------:R-:W-:Y:S01]  /*0500*/  ELECT P0, URZ, PT ;  /* 0x00000000003f782f */ /* 0x000fe20003800000 */
[----:B------:R-:W1:Y:S01]  /*0510*/  LDC R2, c[0x0][0x65c] ;  /* 0x00019700ff027b82 */ /* 0x000e620000000800 */
[----:B------:R-:W-:Y:S01]  /*0520*/  SHF.R.S32.HI R6, RZ, 0x1f, R5 ;  /* 0x0000001fff067819 */ /* 0x000fe20000011405 */
[----:B------:R-:W2:Y:S01]  /*0530*/  S2R R3, SR_CTAID.Y ;  /* 0x0000000000037919 */ /* 0x000ea20000002600 */
[----:B------:R-:W-:Y:S01]  /*0540*/  UMOV UR4, 0x20 ;  /* 0x0000002000047882 */ /* 0x000fe20000000000 */
[----:B------:R-:W-:Y:S01]  /*0550*/  ISETP.NE.AND P2, PT, R8, RZ, PT ;  /* 0x000000ff0800720c */ /* 0x000fe20003f45270 */
[----:B------:R-:W-:Y:S01]  /*0560*/  NOP ;  /* 0x0000000000007918 */ /* 0x000fe20000000000 */
[----:B------:R-:W3:Y:S01]  /*0570*/  S2R R4, SR_CTAID.X ;  /* 0x0000000000047919 */ /* 0x000ee20000002500 */
[----:B------:R-:W-:Y:S01]  /*0580*/  LEA.HI R6, R6, R5, RZ, 0x2 ;  /* 0x0000000506067211 */ /* 0x000fe200078f10ff */
[----:B------:R-:W-:Y:S01]  /*0590*/  NOP ;  /* 0x0000000000007918 */ /* 0x000fe20000000000 */
[----:B0-----:R-:W-:-:S02]  /*05a0*/  ISETP.NE.OR P0, PT, R0, RZ, !P0 ;  /* 0x000000ff0000720c */ /* 0x001fc40004705670 */
[----:B-1----:R-:W-:-:S04]  /*05b0*/  ISETP.NE.AND P3, PT, R2, 0x1, PT ;  /* 0x000000010200780c */ /* 0x002fc80003f65270 */
[----:B------:R-:W-:Y:S02]  /*05c0*/  P2R R0, PR, RZ, 0x8 ;  /* 0x00000008ff007803 */ /* 0x000fe40000000000 */
[----:B------:R-:W-:-:S05]  /*05d0*/  LOP3.LUT R0, R6, 0xfffffffc, RZ, 0xc0, !PT ;  /* 0xfffffffc06007812 */ /* 0x000fca00078ec0ff */
[----:B------:R-:W-:Y:S01]  /*05e0*/  VOTEU.ALL UP0, P0 ;  /* 0x00000000003f7886 */ /* 0x000fe20000000000 */
[----:B------:R-:W-:Y:S01]  /*05f0*/  IMAD.IADD R0, R5, 0x1, -R0 ;  /* 0x0000000105007824 */ /* 0x000fe200078e0a00 */
[----:B------:R-:W3:Y:S01]  /*0600*/  @P3 LDC R17, c[0x0][0x10] ;  /* 0x00000400ff113b82 */ /* 0x000ee20000000800 */
[----:B------:R-:W-:Y:S01]  /*0610*/  VOTEU.ALL UP1, P0 ;  /* 0x00000000003f7886 */ /* 0x000fe20000020000 */
[----:B--2---:R-:W-:Y:S01]  /*0620*/  @P3 IMAD.MOV.U32 R6, RZ, RZ, R3 ;  /* 0x000000ffff063224 */ /* 0x004fe200078e0003 */
[----:B------:R-:W-:Y:S01]  /*0630*/  @!UP0 UMOV UR6, 0x400 ;  /* 0x0000040000068882 */ /* 0x000fe20000000000 */
[----:B------:R-:W-:-:S04]  /*0640*/  @!UP0 UIADD3 UR4, -UR4, 0x100000, URZ ;  /* 0x0010000004048890 */ /* 0x000fc8000fffe13f */
[----:B------:R-:W-:Y:S02]  /*0650*/  @!UP0 USHF.L.U32 UR5, UR4, 0xb, URZ ;  /* 0x0000000b04058899 */ /* 0x000fe4000800063f */
[----:B------:R-:W-:Y:S01]  /*0660*/  @!UP0 USHF.L.U32 UR4, UR4, 0x1, URZ ;  /* 0x0000000104048899 */ /* 0x000fe2000800063f */
[----:B------:R-:W-:Y:S02]  /*0670*/  @P3 IMAD.MOV.U32 R7, RZ, RZ, RZ ;  /* 0x000000ffff073224 */ /* 0x000fe400078e00ff */
[----:B------:R-:W-:Y:S01]  /*0680*/  IMAD.MOV.U32 R5, RZ, RZ, RZ ;  /* 0x000000ffff057224 */ /* 0x000fe200078e00ff */
[----:B------:R-:W0:Y:S01]  /*0690*/  @!UP0 S2UR UR7, SR_CgaCtaId ;  /* 0x00000000000789c3 */ /* 0x000e220000008800 */
[----:B------:R-:W-:-:S07]  /*06a0*/  @P3 IMAD.MOV.U32 R11, RZ, RZ, RZ ;  /* 0x000000ffff0b3224 */ /* 0x000fce00078e00ff */
[----:B------:R-:W1:Y:S01]  /*06b0*/  @!P3 LDC R9, c[0x0][0xc] ;  /* 0x00000300ff09bb82 */ /* 0x000e620000000800 */
[----:B---3--:R-:W-:-:S04]  /*06c0*/  @P3 IMAD.WIDE.U32 R16, R4, R17, R6 ;  /* 0x0000001104103225 */ /* 0x008fc800078e0006 */
[----:B------:R-:W-:Y:S01]  /*06d0*/  @P3 IMAD.IADD R17, R17, 0x1, R11 ;  /* 0x0000000111113824 */ /* 0x000fe200078e020b */
[----:B0-----:R-:W-:Y:S01]  /*06e0*/  @!UP0 ULEA UR6, UR7, UR6, 0x18 ;  /* 0x0000000607068291 */ /* 0x001fe2000f8ec03f */
[----:B------:R-:W-:Y:S01]  /*06f0*/  VOTEU.ALL UP0, P0 ;  /* 0x00000000003f7886 */ /* 0x000fe20000000000 */
[----:B------:R-:W-:-:S04]  /*0700*/  ISETP.NE.AND P0, PT, R0, 0x3, PT ;  /* 0x000000030000780c */ /* 0x000fc80003f05270 */
[----:B------:R-:W-:Y:S01]  /*0710*/  ISETP.EQ.OR P0, PT, R0, RZ, !P0 ;  /* 0x000000ff0000720c */ /* 0x000fe20004702670 */
[----:B-1----:R-:W-:-:S03]  /*0720*/  @!P3 IMAD.WIDE.U32 R6, R9, R3, R4 ;  /* 0x000000030906b225 */ /* 0x002fc600078e0004 */
[C---:B------:R-:W-:Y:S01]  /*0730*/  ISETP.EQ.AND P0, PT, R8.reuse, RZ, P0 ;  /* 0x000000ff0800720c */ /* 0x040fe20000702270 */
[----:B------:R-:W-:Y:S01]  /*0740*/  VIADD R8, R8, 0xffffffff ;  /* 0xffffffff08087836 */ /* 0x000fe20000000000 */
[----:B------:R-:W0:Y:S02]  /*0750*/  FENCE.VIEW.ASYNC.S ;  /* 0x00000000000073c6 */ /* 0x000e240000000000 */
[----:B0-----:R0:W1:Y:S01]  /*0760*/  @!UP0 SYNCS.EXCH.64 URZ, [UR6+0x150], UR4 ;  /* 0x00015004063f85b2 */ /* 0x0010620008000100 */
[----:B------:R-:W-:Y:S01]  /*0770*/  @!P3 IMAD.MOV.U32 R16, RZ, RZ, R6 ;  /* 0x000000ffff10b224 */ /* 0x000fe200078e0006 */
[----:B------:R-:W-:Y:S01]  /*0780*/  SEL R19, RZ, 0x1, !P0 ;  /* 0x00000001ff137807 */ /* 0x000fe20004000000 */
[----:B------:R-:W-:Y:S01]  /*0790*/  @!P3 IMAD.MOV.U32 R17, RZ, RZ, R7 ;  /* 0x000000ffff11b224 */ /* 0x000fe200078e0007 */
[----:B------:R-:W-:-:S04]  /*07a0*/  ISETP.GE.U32.AND P1, PT, R8, 0x2, PT ;  /* 0x000000020800780c */ /* 0x000fc80003f26070 */
[----:B------:R-:W-:Y:S01]  /*07b0*/  SEL R19, R19, 0x2, P1 ;  /* 0x0000000213137807 */ /* 0x000fe20000800000 */
[----:B------:R0:W1:Y:S01]  /*07c0*/  @!UP1 SYNCS.EXCH.64 URZ, [UR6+0x158], UR4 ;  /* 0x00015804063f95b2 */ /* 0x0000620008000100 */
[----:B------:R-:W-:Y:S01]  /*07d0*/  NOP ;  /* 0x0000000000007918 */ /* 0x000fe20000000000 */
[----:B-1----:R-:W-:Y:S06]  /*07e0*/  BAR.SYNC.DEFER_BLOCKING 0x0 ;  /* 0x0000000000007b1d */ /* 0x002fec0000010000 */
[----:B------:R-:W-:Y:S05]  /*07f0*/  @!P2 BRA `(.L_x_4) ;  /* 0x0000009000a4a947 */ /* 0x000fea0003800000 */
[----:B------:R-:W-:-:S13]  /*0800*/  ISETP.GT.U32.AND P0, PT, R8, 0x1, PT ;  /* 0x000000010800780c */ /* 0x000fda0003f04070 */
[----:B0-----:R-:W-:Y:S05]  /*0810*/  @P0 EXIT ;  /* 0x000000000000094d */ /* 0x001fea0003800000 */
[----:B------:R-:W-:Y:S01]  /*0820*/  ULDC.64 UR4, c[0x0][0x650] ;  /* 0x0001940000047ab9 */ /* 0x000fe20000000a00 */
[----:B------:R-:W-:Y:S01]  /*0830*/  PRMT R0, RZ, 0x7610, R0 ;  /* 0x00007610ff007816 */ /* 0x000fe20000000000 */
[----:B------:R-:W-:Y:S01]  /*0840*/  IMAD.MOV.U32 R139, RZ, RZ, -0x1 ;  /* 0xffffffffff8b7424 */ /* 0x000fe200078e00ff */
[----:B------:R-:W-:Y:S01]  /*0850*/  ISETP.GE.U32.AND P0, PT, R16, UR4, PT ;  /* 0x0000000410007c0c */ /* 0x000fe2000bf06070 */
[----:B------:R-:W-:Y:S02]  /*0860*/  IMAD.MOV.U32 R140, RZ, RZ, -0x1 ;  /* 0xffffffffff8c7424 */ /* 0x000fe400078e00ff */
[----:B------:R-:W-:Y:S01]  /*0870*/  IMAD.MOV.U32 R137, RZ, RZ, -0x1 ;  /* 0xffffffffff897424 */ /* 0x000fe200078e00ff */
[----:B------:R-:W-:-:S13]  /*0880*/  ISETP.GE.U32.AND.EX P0, PT, R17, UR5, PT, P0 ;  /* 0x0000000511007c0c */ /* 0x000fda000bf06100 */
[----:B------:R-:W-:Y:S05]  /*0890*/  @P0 BRA `(.L_x_5) ;  /* 0x0000000400540947 */ /* 0x000fea0003800000 */
[----:B------:R-:W0:Y:S01]  /*08a0*/  LDC.64 R14, c[0x0][0x628] ;  /* 0x00018a00ff0e7b82 */ /* 0x000e220000000a00 */
[----:B------:R-:W-:Y:S02]  /*08b0*/  IMAD.MOV.U32 R6, RZ, RZ, R16 ;  /* 0x000000ffff067224 */ /* 0x000fe400078e0010 */
[----:B------:R-:W-:-:S05]  /*08c0*/  IMAD.MOV.U32 R7, RZ, RZ, R17 ;  /* 0x000000ffff077224 */ /* 0x000fca00078e0011 */
[----:B------:R-:W1:Y:S08]  /*08d0*/  LDC R0, c[0x0][0x630] ;  /* 0x00018c00ff007b82 */ /* 0x000e700000000800 */
[----:B------:R-:W2:Y:S01]  /*08e0*/  LDC.64 R20, c[0x0][0x620] ;  /* 0x00018800ff147b82 */ /* 0x000ea20000000a00 */
[----:B0-----:R-:W-:-:S04]  /*08f0*/  ISETP.NE.U32.AND P0, PT, R14, RZ, PT ;  /* 0x000000ff0e00720c */ /* 0x001fc80003f05070 */
[----:B------:R-:W-:-:S13]  /*0900*/  ISETP.NE.AND.EX P0, PT, R15, RZ, PT, P0 ;  /* 0x000000ff0f00720c */ /* 0x000fda0003f05300 */
[----:B-12---:R-:W-:Y:S05]  /*0910*/  @!P0 BRA `(.L_x_6) ;  /* 0x0000000000288947 */ /* 0x006fea0003800000 */
[----:B------:R-:W0:Y:S02]  /*0920*/  LDC R11, c[0x0][0x634] ;  /* 0x00018d00ff0b7b82 */ /* 0x000e240000000800 */
[----:B0-----:R-:W-:-:S05]  /*0930*/  IADD3 R11, P0, R16, R11, RZ ;  /* 0x0000000b100b7210 */ /* 0x001fca0007f1e0ff */
[----:B------:R-:W-:-:S04]  /*0940*/  IMAD.X R13, RZ, RZ, R17, P0 ;  /* 0x000000ffff0d7224 */ /* 0x000fc800000e0611 */
[----:B------:R-:W-:-:S04]  /*0950*/  IMAD.WIDE.U32 R6, R13, R14, RZ ;  /* 0x0000000e0d067225 */ /* 0x000fc800078e00ff */
[----:B------:R-:W-:-:S04]  /*0960*/  IMAD.WIDE.U32 R8, P0, R11, R15, R6 ;  /* 0x0000000f0b087225 */ /* 0x000fc80007800006 */
[----:B------:R-:W-:-:S04]  /*0970*/  IMAD.WIDE.U32 R6, R11, R14, RZ ;  /* 0x0000000e0b067225 */ /* 0x000fc800078e00ff */
[----:B------:R-:W-:Y:S01]  /*0980*/  IMAD.X R11, RZ, RZ, RZ, P0 ;  /* 0x000000ffff0b7224 */ /* 0x000fe200000e06ff */
[----:B------:R-:W-:Y:S01]  /*0990*/  IADD3 RZ, P0, R7, R8, RZ ;  /* 0x0000000807ff7210 */ /* 0x000fe20007f1e0ff */
[----:B------:R-:W-:-:S04]  /*09a0*/  IMAD.MOV.U32 R10, RZ, RZ, R9 ;  /* 0x000000ffff0a7224 */ /* 0x000fc800078e0009 */
[----:B------:R-:W-:-:S08]  /*09b0*/  IMAD.WIDE.U32.X R6, R13, R15, R10, P0 ;  /* 0x0000000f0d067225 */ /* 0x000fd000000e040a */
.L_x_6:
[-CC-:B------:R-:W-:Y:S01]  /*09c0*/  SHF.R.U64 R137, R6, R0.reuse, R7.reuse ;  /* 0x0000000006897219 */ /* 0x180fe20000001207 */
[----:B------:R-:W0:Y:S01]  /*09d0*/  LDC R10, c[0x0][0x618] ;  /* 0x00018600ff0a7b82 */ /* 0x000e220000000800 */
[----:B------:R-:W-:Y:S01]  /*09e0*/  SHF.R.U32.HI R5, RZ, R0, R7 ;  /* 0x00000000ff057219 */ /* 0x000fe20000011607 */
[----:B------:R-:W-:Y:S01]  /*09f0*/  ULDC UR4, c[0x0][0x150] ;  /* 0x0000540000047ab9 */ /* 0x000fe20000000800 */
[----:B------:R-:W-:Y:S02]  /*0a00*/  IADD3 R9, P0, RZ, -R137, RZ ;  /* 0x80000089ff097210 */ /* 0x000fe40007f1e0ff */
[----:B------:R-:W-:-:S03]  /*0a10*/  I2FP.F32.U32 R0, R4 ;  /* 0x0000000400007245 */ /* 0x000fc60000201000 */
[----:B------:R-:W1:Y:S01]  /*0a20*/  LDC.64 R28, c[0x0][0x640] ;  /* 0x00019000ff1c7b82 */ /* 0x000e620000000a00 */
[----:B------:R-:W-:Y:S02]  /*0a30*/  IMAD.X R11, RZ, RZ, ~R5, P0 ;  /* 0x000000ffff0b7224 */ /* 0x000fe400000e0e05 */
[----:B------:R-:W-:Y:S01]  /*0a40*/  FMUL R0, R0, UR4 ;  /* 0x0000000400007c20 */ /* 0x000fe20008400000 */
[----:B------:R-:W-:Y:S01]  /*0a50*/  IMAD.WIDE.U32 R6, R9, R20, R16 ;  /* 0x0000001409067225 */ /* 0x000fe200078e0010 */
[----:B------:R-:W-:-:S03]  /*0a60*/  ULDC UR4, c[0x0][0x154] ;  /* 0x0000550000047ab9 */ /* 0x000fc60000000800 */
[----:B------:R-:W-:Y:S01]  /*0a70*/  IMAD R8, R11, R20, RZ ;  /* 0x000000140b087224 */ /* 0x000fe200078e02ff */
[----:B------:R-:W2:Y:S01]  /*0a80*/  LDC R5, c[0x0][0x144] ;  /* 0x00005100ff057b82 */ /* 0x000ea20000000800 */
[----:B------:R-:W3:Y:S02]  /*0a90*/  F2I.U32.TRUNC.NTZ R0, R0 ;  /* 0x0000000000007305 */ /* 0x000ee4000020f000 */
[----:B------:R-:W-:-:S04]  /*0aa0*/  IMAD R9, R9, R21, R8 ;  /* 0x0000001509097224 */ /* 0x000fc800078e0208 */
[----:B------:R-:W-:Y:S01]  /*0ab0*/  IMAD.IADD R7, R7, 0x1, R9 ;  /* 0x0000000107077824 */ /* 0x000fe200078e0209 */
[----:B------:R-:W4:Y:S01]  /*0ac0*/  LDC R12, c[0x0][0x608] ;  /* 0x00018200ff0c7b82 */ /* 0x000f220000000800 */
[----:B------:R-:W-:-:S03]  /*0ad0*/  IMAD.MOV.U32 R9, RZ, RZ, -0x1 ;  /* 0xffffffffff097424 */ /* 0x000fc600078e00ff */
[-CC-:B0-----:R-:W-:Y:S02]  /*0ae0*/  SHF.R.U64 R20, R6, R10.reuse, R7.reuse ;  /* 0x0000000a06147219 */ /* 0x181fe40000001207 */
[----:B------:R-:W-:Y:S02]  /*0af0*/  I2FP.F32.U32 R6, R3 ;  /* 0x0000000300067245 */ /* 0x000fe40000201000 */
[----:B------:R-:W0:Y:S01]  /*0b00*/  LDC R26, c[0x0][0x658] ;  /* 0x00019600ff1a7b82 */ /* 0x000e220000000800 */
[----:B-1----:R-:W-:Y:S01]  /*0b10*/  ISETP.NE.U32.AND P0, PT, R28, RZ, PT ;  /* 0x000000ff1c00720c */ /* 0x002fe20003f05070 */
[----:B---3--:R-:W-:Y:S01]  /*0b20*/  IMAD.MOV R8, RZ, RZ, -R0 ;  /* 0x000000ffff087224 */ /* 0x008fe200078e0a00 */
[----:B------:R-:W-:Y:S01]  /*0b30*/  SHF.R.U32.HI R7, RZ, R10, R7 ;  /* 0x0000000aff077219 */ /* 0x000fe20000011607 */
[----:B------:R-:W-:Y:S01]  /*0b40*/  FMUL R6, R6, UR4 ;  /* 0x0000000406067c20 */ /* 0x000fe20008400000 */
[----:B------:R-:W-:-:S03]  /*0b50*/  ISETP.NE.AND.EX P0, PT, R29, RZ, PT, P0 ;  /* 0x000000ff1d00720c */ /* 0x000fc60003f05300 */
[----:B------:R-:W1:Y:S01]  /*0b60*/  LDC R14, c[0x0][0x148] ;  /* 0x00005200ff0e7b82 */ /* 0x000e620000000800 */
[----:B--2---:R-:W-:-:S07]  /*0b70*/  IMAD R0, R5, R8, R4 ;  /* 0x0000000805007224 */ /* 0x004fce00078e0204 */
[----:B------:R-:W2:Y:S01]  /*0b80*/  LDC R24, c[0x0][0x600] ;  /* 0x00018000ff187b82 */ /* 0x000ea20000000800 */
[-CC-:B----4-:R-:W-:Y:S02]  /*0b90*/  SHF.R.U64 R30, R20, R12.reuse, R7.reuse ;  /* 0x0000000c141e7219 */ /* 0x190fe40000001207 */
[----:B------:R-:W-:Y:S01]  /*0ba0*/  SHF.R.U32.HI R5, RZ, R12, R7 ;  /* 0x0000000cff057219 */ /* 0x000fe20000011607 */
[----:B------:R-:W-:Y:S01]  /*0bb0*/  IMAD.MOV.U32 R7, RZ, RZ, 0x1 ;  /* 0x00000001ff077424 */ /* 0x000fe200078e00ff */
[----:B------:R3:W4:Y:S03]  /*0bc0*/  F2I.U32.TRUNC.NTZ R12, R6 ;  /* 0x00000006000c7305 */ /* 0x000726000020f000 */
[----:B------:R-:W1:Y:S01]  /*0bd0*/  LDC R15, c[0x0][0x648] ;  /* 0x00019200ff0f7b82 */ /* 0x000e620000000800 */
[-C--:B0-----:R-:W-:Y:S02]  /*0be0*/  SHF.L.U32 R4, R9, R26.reuse, RZ ;  /* 0x0000001a09047219 */ /* 0x081fe400000006ff */
[----:B------:R-:W-:-:S02]  /*0bf0*/  SHF.R.U64 R32, R30, R26, R5 ;  /* 0x0000001a1e207219 */ /* 0x000fc40000001205 */
[----:B------:R-:W-:Y:S02]  /*0c00*/  LOP3.LUT R11, RZ, R4, RZ, 0x33, !PT ;  /* 0x00000004ff0b7212 */ /* 0x000fe400078e33ff */
[-C--:B------:R-:W-:Y:S01]  /*0c10*/  SHF.R.U32.HI R5, RZ, R26.reuse, R5 ;  /* 0x0000001aff057219 */ /* 0x080fe20000011605 */
[----:B------:R-:W0:Y:S01]  /*0c20*/  LDC R21, c[0x0][0x638] ;  /* 0x00018e00ff157b82 */ /* 0x000e220000000800 */
[----:B------:R-:W-:Y:S01]  /*0c30*/  SHF.L.U32 R10, R7, R26, RZ ;  /* 0x0000001a070a7219 */ /* 0x000fe200000006ff */
[----:B------:R-:W-:-:S06]  /*0c40*/  IMAD.MOV.U32 R4, RZ, RZ, R32 ;  /* 0x000000ffff047224 */ /* 0x000fcc00078e0020 */
[----:B------:R-:W0:Y:S01]  /*0c50*/  LDC R139, c[0x0][0x610] ;  /* 0x00018400ff8b7b82 */ /* 0x000e220000000800 */
[----:B---34-:R-:W-:Y:S05]  /*0c60*/  @!P0 BRA `(.L_x_7) ;  /* 0x0000000000288947 */ /* 0x018fea0003800000 */
[----:B------:R-:W3:Y:S02]  /*0c70*/  LDC R9, c[0x0][0x64c] ;  /* 0x00019300ff097b82 */ /* 0x000ee40000000800 */
[----:B---3--:R-:W-:-:S05]  /*0c80*/  IADD3 R9, P0, R32, R9, RZ ;  /* 0x0000000920097210 */ /* 0x008fca0007f1e0ff */
        /* <DEDUP_REMOVED lines=8> */
.L_x_7:
[----:B-1----:R-:W-:Y:S01]  /*0d10*/  SHF.R.U64 R4, R4, R15, R5 ;  /* 0x0000000f04047219 */ /* 0x002fe20000001205 */
[----:B--2---:R-:W-:Y:S01]  /*0d20*/  VIADD R5, R24, 0xffffffff ;  /* 0xffffffff18057836 */ /* 0x004fe20000000000 */
[----:B------:R-:W-:Y:S01]  /*0d30*/  LOP3.LUT R11, R30, R11, RZ, 0xc0, !PT ;  /* 0x0000000b1e0b7212 */ /* 0x000fe200078ec0ff */
[----:B------:R-:W-:Y:S02]  /*0d40*/  IMAD.MOV R12, RZ, RZ, -R12 ;  /* 0x000000ffff0c7224 */ /* 0x000fe400078e0a0c */
[----:B------:R-:W-:Y:S02]  /*0d50*/  IMAD.MOV R6, RZ, RZ, -R4 ;  /* 0x000000ffff067224 */ /* 0x000fe400078e0a04 */
[----:B------:R-:W-:Y:S01]  /*0d60*/  IMAD R11, R10, R4, R11 ;  /* 0x000000040a0b7224 */ /* 0x000fe200078e020b */
[----:B------:R-:W-:Y:S01]  /*0d70*/  LOP3.LUT R4, R20, R5, RZ, 0xc0, !PT ;  /* 0x0000000514047212 */ /* 0x000fe200078ec0ff */
[----:B------:R-:W-:Y:S02]  /*0d80*/  @P3 IMAD R0, R14, R12, R3 ;  /* 0x0000000c0e003224 */ /* 0x000fe400078e0203 */
[----:B0-----:R-:W-:-:S02]  /*0d90*/  IMAD R3, R6, R21, R32 ;  /* 0x0000001506037224 */ /* 0x001fc400078e0220 */
[----:B------:R-:W-:Y:S02]  /*0da0*/  IMAD R139, R11, R139, R0 ;  /* 0x0000008b0b8b7224 */ /* 0x000fe400078e0200 */
[----:B------:R-:W-:Y:S02]  /*0db0*/  IMAD R4, R3, R24, R4 ;  /* 0x0000001803047224 */ /* 0x000fe400078e0204 */
[----:B------:R-:W-:-:S03]  /*0dc0*/  IMAD.MOV.U32 R0, RZ, RZ, 0x1 ;  /* 0x00000001ff007424 */ /* 0x000fc600078e00ff */
[----:B------:R-:W-:Y:S02]  /*0dd0*/  SEL R140, R4, R139, !P3 ;  /* 0x0000008b048c7207 */ /* 0x000fe40005800000 */
[----:B------:R-:W-:-:S07]  /*0de0*/  SEL R139, R139, R4, !P3 ;  /* 0x000000048b8b7207 */ /* 0x000fce0005800000 */
.L_x_5:
[----:B------:R-:W-:-:S08]  /*0df0*/  NOP ;  /* 0x0000000000007918 */ /* 0x000fd00000000000 */
[----:B------:R-:W0:Y:S02]  /*0e00*/  USETMAXREG.TRY_ALLOC.CTAPOOL UP0, 0xe8 ;  /* 0x000000e8000079c8 */ /* 0x000e240008000600 */
[----:B0-----:R-:W-:-:S13]  /*0e10*/  PLOP3.LUT P0, PT, PT, PT, UP0, 0x80, 0x0 ;  /* 0x000000000000781c */ /* 0x001fda0003f0f008 */
[----:B------:R-:W-:Y:S05]  /*0e20*/  @!P0 BRA `(.L_x_5) ;  /* 0xfffffffc00f08947 */ /* 0x000fea000383ffff */
[----:B------:R-:W-:Y:S01]  /*0e30*/  ULDC.64 UR4, c[0x0][0x598] ;  /* 0x0001660000047ab9 */ /* 0x000fe20000000a00 */
[----:B------:R-:W-:Y:S01]  /*0e40*/  ULDC.64 UR36, c[0x0][0x208] ;  /* 0x0000820000247ab9 */ /* 0x000fe20000000a00 */
[----:B------:R-:W-:-:S04]  /*0e50*/  ISETP.NE.U32.AND P0, PT, RZ, UR4, PT ;  /* 0x00000004ff007c0c */ /* 0x000fc8000bf05070 */
[----:B------:R-:W-:-:S13]  /*0e60*/  ISETP.NE.AND.EX P0, PT, RZ, UR5, PT, P0 ;  /* 0x00000005ff007c0c */ /* 0x000fda000bf05300 */
[----:B------:R-:W-:Y:S05]  /*0e70*/  @!P0 BRA `(.L_x_8) ;  /* 0x00000000001c8947 */ /* 0x000fea0003800000 */
[----:B------:R-:W0:Y:S02]  /*0e80*/  LDC.64 R4, c[0x0][0x598] ;  /* 0x00016600ff047b82 */ /* 0x000e240000000a00 */
[----:B0-----:R-:W2:Y:S02]  /*0e90*/  LDG.E.64 R4, desc[UR36][R4.64] ;  /* 0x0000002404047981 */ /* 0x001ea4000c1e1b00 */
[----:B--2---:R-:W-:-:S04]  /*0ea0*/  ISETP.NE.U32.AND P0, PT, R4, RZ, PT ;  /* 0x000000ff0400720c */ /* 0x004fc80003f05070 */
[----:B------:R-:W-:-:S13]  /*0eb0*/  ISETP.NE.AND.EX P0, PT, R5, RZ, PT, P0 ;  /* 0x000000ff0500720c */ /* 0x000fda0003f05300 */
[----:B------:R-:W-:Y:S05]  /*0ec0*/  @!P0 BRA `(.L_x_8) ;  /* 0x0000000000088947 */ /* 0x000fea0003800000 */
[----:B------:R0:W5:Y:S01]  /*0ed0*/  LD.E R23, desc[UR36][R4.64] ;  /* 0x0000002404177980 */ /* 0x000162000c101900 */
[----:B------:R-:W-:Y:S05]  /*0ee0*/  BRA `(.L_x_9) ;  /* 0x0000000000247947 */ /* 0x000fea0003800000 */
.L_x_8:
[----:B------:R-:W-:Y:S02]  /*0ef0*/  ULDC.64 UR4, c[0x0][0x588] ;  /* 0x0001620000047ab9 */ /* 0x000fe40000000a00 */
[----:B------:R-:W-:-:S04]  /*0f00*/  ISETP.NE.U32.AND P0, PT, RZ, UR4, PT ;  /* 0x00000004ff007c0c */ /* 0x000fc8000bf05070 */
[----:B------:R-:W-:-:S13]  /*0f10*/  ISETP.NE.AND.EX P0, PT, RZ, UR5, PT, P0 ;  /* 0x00000005ff007c0c */ /* 0x000fda000bf05300 */
[----:B------:R-:W-:Y:S05]  /*0f20*/  @!P0 BRA `(.L_x_10) ;  /* 0x00000000000c8947 */ /* 0x000fea0003800000 */
[----:B------:R-:W0:Y:S02]  /*0f30*/  LDC.64 R4, c[0x0][0x588] ;  /* 0x00016200ff047b82 */ /* 0x000e240000000a00 */
[----:B0-----:R1:W5:Y:S01]  /*0f40*/  LDG.E R23, desc[UR36][R4.64] ;  /* 0x0000002404177981 */ /* 0x001362000c1e1900 */
[----:B------:R-:W-:Y:S05]  /*0f50*/  BRA `(.L_x_9) ;  /* 0x0000000000087947 */ /* 0x000fea0003800000 */
.L_x_10:
[----:B------:R-:W-:Y:S02]  /*0f60*/  ULDC UR4, c[0x0][0x580] ;  /* 0x0001600000047ab9 */ /* 0x000fe40000000800 */
[----:B------:R-:W-:-:S07]  /*0f70*/  IMAD.U32 R23, RZ, RZ, UR4 ;  /* 0x00000004ff177e24 */ /* 0x000fce000f8e00ff */
.L_x_9:
[----:B------:R-:W-:Y:S02]  /*0f80*/  ULDC.64 UR4, c[0x0][0x5a0] ;  /* 0x0001680000047ab9 */ /* 0x000fe40000000a00 */
[----:B------:R-:W-:-:S04]  /*0f90*/  ISETP.NE.U32.AND P0, PT, RZ, UR4, PT ;  /* 0x00000004ff007c0c */ /* 0x000fc8000bf05070 */
[----:B------:R-:W-:-:S13]  /*0fa0*/  ISETP.NE.AND.EX P0, PT, RZ, UR5, PT, P0 ;  /* 0x00000005ff007c0c */ /* 0x000fda000bf05300 */
[----:B------:R-:W-:Y:S05]  /*0fb0*/  @!P0 BRA `(.L_x_11) ;  /* 0x00000000001c8947 */ /* 0x000fea0003800000 */
[----:B01----:R-:W0:Y:S02]  /*0fc0*/  LDC.64 R4, c[0x0][0x5a0] ;  /* 0x00016800ff047b82 */ /* 0x003e240000000a00 */
[----:B0-----:R-:W2:Y:S02]  /*0fd0*/  LDG.E.64 R4, desc[UR36][R4.64] ;  /* 0x0000002404047981 */ /* 0x001ea4000c1e1b00 */
[----:B--2---:R-:W-:-:S04]  /*0fe0*/  ISETP.NE.U32.AND P0, PT, R4, RZ, PT ;  /* 0x000000ff0400720c */ /* 0x004fc80003f05070 */
[----:B------:R-:W-:-:S13]  /*0ff0*/  ISETP.NE.AND.EX P0, PT, R5, RZ, PT, P0 ;  /* 0x000000ff0500720c */ /* 0x000fda0003f05300 */
[----:B------:R-:W-:Y:S05]  /*1000*/  @!P0 BRA `(.L_x_11) ;  /* 0x0000000000088947 */ /* 0x000fea0003800000 */
[----:B------:R0:W5:Y:S01]  /*1010*/  LD.E R136, desc[UR36][R4.64] ;  /* 0x0000002404887980 */ /* 0x000162000c101900 */
[----:B------:R-:W-:Y:S05]  /*1020*/  BRA `(.L_x_12) ;  /* 0x0000000000247947 */ /* 0x000fea0003800000 */
.L_x_11:
[----:B------:R-:W-:Y:S02]  /*1030*/  ULDC.64 UR4, c[0x0][0x590] ;  /* 0x0001640000047ab9 */ /* 0x000fe40000000a00 */
[----:B------:R-:W-:-:S04]  /*1040*/  ISETP.NE.U32.AND P0, PT, RZ, UR4, PT ;  /* 0x00000004ff007c0c */ /* 0x000fc8000bf05070 */
[----:B------:R-:W-:-:S13]  /*1050*/  ISETP.NE.AND.EX P0, PT, RZ, UR5, PT, P0 ;  /* 0x00000005ff007c0c */ /* 0x000fda000bf05300 */
[----:B------:R-:W-:Y:S05]  /*1060*/  @!P0 BRA `(.L_x_13) ;  /* 0x00000000000c8947 */ /* 0x000fea0003800000 */
[----:B01----:R-:W0:Y:S02]  /*1070*/  LDC.64 R4, c[0x0][0x590] ;  /* 0x00016400ff047b82 */ /* 0x003e240000000a00 */
[----:B0-----:R1:W5:Y:S01]  /*1080*/  LDG.E R136, desc[UR36][R4.64] ;  /* 0x0000002404887981 */ /* 0x001362000c1e1900 */
[----:B------:R-:W-:Y:S05]  /*1090*/  BRA `(.L_x_12) ;  /* 0x0000000000087947 */ /* 0x000fea0003800000 */
.L_x_13:
[----:B------:R-:W-:Y:S02]  /*10a0*/  ULDC UR4, c[0x0][0x584] ;  /* 0x0001610000047ab9 */ /* 0x000fe40000000800 */
[----:B------:R-:W-:-:S07]  /*10b0*/  IMAD.U32 R136, RZ, RZ, UR4 ;  /* 0x00000004ff887e24 */ /* 0x000fce000f8e00ff */
.L_x_12:
[----:B------:R-:W-:-:S13]  /*10c0*/  LOP3.LUT P0, RZ, R0, 0xff, RZ, 0xc0, !PT ;  /* 0x000000ff00ff7812 */ /* 0x000fda000780c0ff */
[----:B------:R-:W-:Y:S05]  /*10d0*/  @!P0 EXIT ;  /* 0x000000000000894d */ /* 0x000fea0003800000 */
[----:B------:R-:W-:Y:S01]  /*10e0*/  ULDC UR4, c[0x0][0x28c] ;  /* 0x0000a30000047ab9 */ /* 0x000fe20000000800 */
[----:B------:R-:W-:Y:S01]  /*10f0*/  LOP3.LUT R138, R19, 0x1, RZ, 0xfc, !PT ;  /* 0x00000001138a7812 */ /* 0x000fe200078efcff */
[----:B------:R-:W-:Y:S01]  /*1100*/  UIADD3 UR4, UR4, 0xf, URZ ;  /* 0x0000000f04047890 */ /* 0x000fe2000fffe03f */
[----:B------:R-:W-:Y:S01]  /*1110*/  UMOV UR38, URZ ;  /* 0x0000003f00267c82 */ /* 0x000fe20008000000 */
[----:B------:R-:W-:Y:S02]  /*1120*/  UMOV UR39, URZ ;  /* 0x0000003f00277c82 */ /* 0x000fe40008000000 */
[----:B------:R-:W-:-:S04]  /*1130*/  USHF.R.S32.HI UR5, URZ, 0x1f, UR4 ;  /* 0x0000001f3f057899 */ /* 0x000fc80008011404 */
[----:B------:R-:W-:-:S04]  /*1140*/  ULEA.HI UR5, UR5, UR4, URZ, 0x4 ;  /* 0x0000000405057291 */ /* 0x000fc8000f8f203f */
[----:B------:R-:W-:-:S12]  /*1150*/  USHF.R.S32.HI UR40, URZ, 0x4, UR5 ;  /* 0x000000043f287899 */ /* 0x000fd80008011405 */
.L_x_255:
[----:B------:R-:W-:Y:S01]  /*1160*/  LOP3.LUT R0, R18, 0x80, RZ, 0xc0, !PT ;  /* 0x0000008012007812 */ /* 0x000fe200078ec0ff */
[----:B--2---:R-:W2:Y:S01]  /*1170*/  S2UR UR6, SR_CgaCtaId ;  /* 0x00000000000679c3 */ /* 0x004ea20000008800 */
[----:B------:R-:W-:Y:S02]  /*1180*/  UMOV UR41, 0x400 ;  /* 0x0000040000297882 */ /* 0x000fe40000000000 */
[----:B------:R-:W-:-:S06]  /*1190*/  SHF.R.U32.HI R0, RZ, 0x7, R0 ;  /* 0x00000007ff007819 */ /* 0x000fcc0000011600 */
[----:B---3--:R-:W3:Y:S01]  /*11a0*/  SHFL.IDX PT, R0, R0, RZ, 0x1f ;  /* 0x00001fff00007589 */ /* 0x008ee200000e0000 */
[----:B--2---:R-:W-:Y:S01]  /*11b0*/  ULEA UR41, UR6, UR41, 0x18 ;  /* 0x0000002906297291 */ /* 0x004fe2000f8ec03f */
[----:B---3--:R-:W-:-:S13]  /*11c0*/  R2UR UR4, R0 ;  /* 0x00000000000472ca */ /* 0x008fda00000e0000 */
[----:B------:R-:W-:-:S04]  /*11d0*/  ULEA.HI UR5, UR4, UR4, URZ, 0x1 ;  /* 0x0000000404057291 */ /* 0x000fc8000f8f083f */
[----:B------:R-:W-:-:S04]  /*11e0*/  ULOP3.LUT UR5, UR5, 0x1ffffe, URZ, 0xc0, !UPT ;  /* 0x001ffffe05057892 */ /* 0x000fc8000f8ec03f */
[----:B------:R-:W-:-:S03]  /*11f0*/  UIADD3 UR5, UR4, -UR5, URZ ;  /* 0x8000000504057290 */ /* 0x000fc6000fffe03f */
[----:B------:R-:W-:Y:S01]  /*1200*/  ULDC UR4, c[0x0][0x28c] ;  /* 0x0000a30000047ab9 */ /* 0x000fe20000000800 */
[----:B------:R-:W-:Y:S01]  /*1210*/  ULEA UR5, UR5, UR41, 0xb ;  /* 0x0000002905057291 */ /* 0x000fe2000f8e583f */
[----:B------:R-:W-:-:S03]  /*1220*/  ISETP.LT.AND P0, PT, RZ, UR4, PT ;  /* 0x00000004ff007c0c */ /* 0x000fc6000bf01270 */
[----:B------:R-:W-:-:S04]  /*1230*/  UIADD3 UR5, UR5, 0x200, URZ ;  /* 0x0000020005057890 */ /* 0x000fc8000fffe03f */
[----:B------:R-:W-:-:S04]  /*1240*/  USHF.R.U32.HI UR5, URZ, 0x4, UR5 ;  /* 0x000000043f057899 */ /* 0x000fc80008011605 */
[----:B------:R-:W-:Y:S02]  /*1250*/  ULOP3.LUT UR42, UR5, 0x3fff, URZ, 0xc0, !UPT ;  /* 0x00003fff052a7892 */ /* 0x000fe4000f8ec03f */
[----:B-1--4-:R-:W-:Y:S10]  /*1260*/  @P0 BRA `(.L_x_14) ;  /* 0x0000000000400947 */ /* 0x012ff40003800000 */
[----:B------:R-:W-:Y:S01]  /*1270*/  MOV R0, 0x0 ;  /* 0x0000000000007802 */ /* 0x000fe20000000f00 */
[----:B------:R-:W-:Y:S01]  /*1280*/  ULDC.64 UR4, c[0x4][0x68] ;  /* 0x01001a0000047ab9 */ /* 0x000fe20000000a00 */
[----:B------:R-:W-:Y:S01]  /*1290*/  ULDC.64 UR6, c[0x4][0x8] ;  /* 0x0100020000067ab9 */ /* 0x000fe20000000a00 */
[----:B01----:R-:W-:Y:S01]  /*12a0*/  IMAD.U32 R4, RZ, RZ, UR4 ;  /* 0x00000004ff047e24 */ /* 0x003fe2000f8e00ff */
[----:B------:R0:W1:Y:S01]  /*12b0*/  LDC.64 R14, c[0x4][R0] ;  /* 0x01000000000e7b82 */ /* 0x0000620000000a00 */
[----:B------:R-:W-:Y:S01]  /*12c0*/  IMAD.U32 R5, RZ, RZ, UR5 ;  /* 0x00000005ff057e24 */ /* 0x000fe2000f8e00ff */
[----:B------:R-:W-:Y:S01]  /*12d0*/  ULDC.64 UR4, c[0x4][0x70] ;  /* 0x01001c0000047ab9 */ /* 0x000fe20000000a00 */
[----:B------:R-:W-:Y:S02]  /*12e0*/  IMAD.U32 R10, RZ, RZ, UR6 ;  /* 0x00000006ff0a7e24 */ /* 0x000fe4000f8e00ff */
[----:B------:R-:W-:Y:S02]  /*12f0*/  IMAD.U32 R6, RZ, RZ, UR4 ;  /* 0x00000004ff067e24 */ /* 0x000fe4000f8e00ff */
[----:B------:R-:W-:-:S02]  /*1300*/  IMAD.U32 R7, RZ, RZ, UR5 ;  /* 0x00000005ff077e24 */ /* 0x000fc4000f8e00ff */
[----:B------:R-:W-:Y:S02]  /*1310*/  IMAD.U32 R11, RZ, RZ, UR7 ;  /* 0x00000007ff0b7e24 */ /* 0x000fe4000f8e00ff */
[----:B------:R-:W-:Y:S02]  /*1320*/  IMAD.MOV.U32 R8, RZ, RZ, 0x1e1 ;  /* 0x000001e1ff087424 */ /* 0x000fe400078e00ff */
[----:B------:R-:W-:Y:S02]  /*1330*/  IMAD.MOV.U32 R12, RZ, RZ, 0x1 ;  /* 0x00000001ff0c7424 */ /* 0x000fe400078e00ff */
[----:B0-----:R-:W-:-:S07]  /*1340*/  IMAD.MOV.U32 R13, RZ, RZ, RZ ;  /* 0x000000ffff0d7224 */ /* 0x001fce00078e00ff */
[----:B------:R-:W-:-:S07]  /*1350*/  LEPC R20, `(.L_x_14) ;  /* 0x000000001014794e */ /* 0x000fce0000000000 */
[----:B-1---5:R-:W-:Y:S05]  /*1360*/  CALL.ABS.NOINC R14 ;  /* 0x000000000e007343 */ /* 0x022fea0003c00000 */
.L_x_14:
[----:B------:R-:W-:-:S13]  /*1370*/  ISETP.NE.AND P0, PT, R138, 0x3, PT ;  /* 0x000000038a00780c */ /* 0x000fda0003f05270 */
[----:B------:R-:W-:Y:S05]  /*1380*/  @!P0 BRA `(.L_x_15) ;  /* 0x0000000000048947 */ /* 0x000fea0003800000 */
[----:B------:R-:W-:Y:S01]  /*1390*/  BPT.TRAP 0x1 ;  /* 0x000000040000795c */ /* 0x000fe20000300000 */
.L_x_15:
[----:B------:R-:W-:Y:S02]  /*13a0*/  IMAD.U32 R3, RZ, RZ, UR39 ;  /* 0x00000027ff037e24 */ /* 0x000fe4000f8e00ff */
[----:B------:R-:W-:-:S03]  /*13b0*/  IMAD.U32 R0, RZ, RZ, UR38 ;  /* 0x00000026ff007e24 */ /* 0x000fc6000f8e00ff */
[----:B------:R-:W-:Y:S02]  /*13c0*/  LEA R3, R3, UR41, 0x3 ;  /* 0x0000002903037c11 */ /* 0x000fe4000f8e18ff */
[----:B------:R-:W-:-:S04]  /*13d0*/  SHF.L.U32 R0, R0, 0x1f, RZ ;  /* 0x0000001f00007819 */ /* 0x000fc800000006ff */
[----:B------:R2:W3:Y:S01]  /*13e0*/  SYNCS.PHASECHK.TRANS64.TRYWAIT P1, [R3+URZ], R0 ;  /* 0x00000000030075a7 */ /* 0x0004e2000802017f */
[----:B------:R-:W-:Y:S05]  /*13f0*/  @!P0 BRA `(.L_x_16) ;  /* 0x0000000000048947 */ /* 0x000fea0003800000 */
[----:B------:R-:W-:Y:S01]  /*1400*/  BPT.TRAP 0x1 ;  /* 0x000000040000795c */ /* 0x000fe20000300000 */
.L_x_16:
[----:B---3--:R-:W-:Y:S05]  /*1410*/  @P1 BRA `(.L_x_17) ;  /* 0x0000000000081947 */ /* 0x008fea0003800000 */
[----:B------:R-:W3:Y:S02]  /*1420*/  SYNCS.PHASECHK.TRANS64.TRYWAIT P1, [R3+URZ], R0 ;  /* 0x00000000030075a7 */ /* 0x000ee4000802017f */
[----:B---3--:R-:W-:Y:S05]  /*1430*/  @!P1 BRA `(.L_x_18) ;  /* 0x000000a400609947 */ /* 0x008fea0003800000 */
.L_x_17:
[----:B------:R-:W-:-:S04]  /*1440*/  UISETP.LT.AND UP0, UPT, UR40, 0x1, UPT ;  /* 0x000000012800788c */ /* 0x000fc8000bf01270 */
[----:B------:R-:W-:-:S06]  /*1450*/  USEL UR4, UR40, 0x1, UP0 ;  /* 0x0000000128047887 */ /* 0x000fcc0008000000 */
[----:B--23--:R-:W-:Y:S01]  /*1460*/  IMAD.U32 R0, RZ, RZ, UR4 ;  /* 0x00000004ff007e24 */ /* 0x00cfe2000f8e00ff */
[----:B------:R-:W-:Y:S05]  /*1470*/  WARPSYNC.ALL ;  /* 0x0000000000007948 */ /* 0x000fea0003800000 */
[----:B------:R-:W-:-:S04]  /*1480*/  IADD3 R0, -R0, UR40, RZ ;  /* 0x0000002800007c10 */ /* 0x000fc8000fffe1ff */
[----:B------:R-:W-:Y:S01]  /*1490*/  ISETP.GE.AND P1, PT, R0, 0x1, PT ;  /* 0x000000010000780c */ /* 0x000fe20003f26270 */
[----:B------:R-:W-:Y:S01]  /*14a0*/  UIADD3 UR5, UR41, 0x14200, URZ ;  /* 0x0001420029057890 */ /* 0x000fe2000fffe03f */
[----:B------:R-:W-:Y:S01]  /*14b0*/  WARPGROUP.ARRIVE ;  /* 0x00000000000079c5 */ /* 0x000fe20000000000 */
[----:B------:R-:W-:Y:S02]  /*14c0*/  ULOP3.LUT UR4, UR42, 0x10000, URZ, 0xfc, !UPT ;  /* 0x000100002a047892 */ /* 0x000fe4000f8efc3f */
[----:B------:R-:W-:Y:S02]  /*14d0*/  USHF.R.U32.HI UR5, URZ, 0x4, UR5 ;  /* 0x000000043f057899 */ /* 0x000fe40008011605 */
[----:B------:R-:W-:Y:S02]  /*14e0*/  ULEA UR8, UR39, UR4, 0x8 ;  /* 0x0000000427087291 */ /* 0x000fe4000f8e403f */
[----:B------:R-:W-:Y:S01]  /*14f0*/  ULOP3.LUT UR5, UR5, 0x3fff, URZ, 0xc0, !UPT ;  /* 0x00003fff05057892 */ /* 0x000fe2000f8ec03f */
[----:B------:R-:W-:Y:S01]  /*1500*/  UMOV UR9, 0xc0000010 ;  /* 0xc000001000097882 */ /* 0x000fe20000000000 */
[----:B------:R-:W-:-:S02]  /*1510*/  UMOV UR11, 0xc0000010 ;  /* 0xc0000010000b7882 */ /* 0x000fc40000000000 */
[----:B------:R-:W-:Y:S01]  /*1520*/  ULOP3.LUT UR5, UR5, 0x10000, URZ, 0xfc, !UPT ;  /* 0x0001000005057892 */ /* 0x000fe2000f8efc3f */
[----:B------:R-:W-:Y:S01]  /*1530*/  UMOV UR16, UR8 ;  /* 0x0000000800107c82 */ /* 0x000fe20008000000 */
[----:B------:R-:W-:Y:S02]  /*1540*/  UMOV UR17, UR9 ;  /* 0x0000000900117c82 */ /* 0x000fe40008000000 */
[----:B------:R-:W-:Y:S01]  /*1550*/  UIMAD UR10, UR39, 0x1c0, UR5 ;  /* 0x000001c0270a78a4 */ /* 0x000fe2000f8e0205 */
[----:B------:R-:W-:Y:S01]  /*1560*/  UMOV UR19, 0xc0000010 ;  /* 0xc000001000137882 */ /* 0x000fe20000000000 */
[----:B------:R-:W-:Y:S02]  /*1570*/  UMOV UR20, UR8 ;  /* 0x0000000800147c82 */ /* 0x000fe40008000000 */
[----:B------:R-:W-:Y:S02]  /*1580*/  UIADD3 UR18, UR10, 0x40, URZ ;  /* 0x000000400a127890 */ /* 0x000fe4000fffe03f */
[----:B------:R-:W-:Y:S01]  /*1590*/  UIADD3 UR22, UR10, 0x80, URZ ;  /* 0x000000800a167890 */ /* 0x000fe2000fffe03f */
[----:B------:R-:W-:-:S02]  /*15a0*/  UMOV UR21, UR9 ;  /* 0x0000000900157c82 */ /* 0x000fc40008000000 */
[----:B------:R-:W-:Y:S01]  /*15b0*/  HGMMA.64x32x16.F32 R120, gdesc[UR8], RZ, !UPT, gsb0 ;  /* 0x00600000087879f0 */ /* 0x000fe2000c0008ff */
[----:B------:R-:W-:Y:S01]  /*15c0*/  UMOV UR23, 0xc0000010 ;  /* 0xc000001000177882 */ /* 0x000fe20000000000 */
[----:B------:R-:W-:Y:S01]  /*15d0*/  UIADD3 UR14, UR10, 0xc0, URZ ;  /* 0x000000c00a0e7890 */ /* 0x000fe2000fffe03f */
[----:B------:R-:W-:Y:S01]  /*15e0*/  UMOV UR12, UR8 ;  /* 0x00000008000c7c82 */ /* 0x000fe20008000000 */
[----:B------:R-:W-:Y:S01]  /*15f0*/  UMOV UR13, UR9 ;  /* 0x00000009000d7c82 */ /* 0x000fe20008000000 */
[----:B------:R-:W-:Y:S01]  /*1600*/  UMOV UR15, 0xc0000010 ;  /* 0xc0000010000f7882 */ /* 0x000fe20000000000 */
[----:B------:R-:W-:Y:S02]  /*1610*/  UIADD3 UR6, UR10, 0x100, URZ ;  /* 0x000001000a067890 */ /* 0x000fe4000fffe03f */
[----:B------:R-:W-:Y:S01]  /*1620*/  UIADD3 UR7, UR10, 0x140, URZ ;  /* 0x000001400a077890 */ /* 0x000fe2000fffe03f */
[----:B------:R-:W-:Y:S01]  /*1630*/  UMOV UR11, 0xc0000010 ;  /* 0xc0000010000b7882 */ /* 0x000fe20000000000 */
[----:B------:R-:W-:-:S02]  /*1640*/  WARPGROUP.DEPBAR.LE gsb0, 0x0 ;  /* 0x00008000000079c5 */ /* 0x000fc40000010000 */
[----:B------:R-:W-:-:S06]  /*1650*/  WARPGROUP.ARRIVE ;  /* 0x00000000000079c5 */ /* 0x000fcc0000000000 */
[----:B------:R-:W-:Y:S03]  /*1660*/  HGMMA.64x32x16.F32 R104, gdesc[UR16], RZ, !UPT, gsb0 ;  /* 0x00600000106879f0 */ /* 0x000fe6000c0008ff */
[----:B------:R-:W-:Y:S02]  /*1670*/  WARPGROUP.DEPBAR.LE gsb0, 0x0 ;  /* 0x00008000000079c5 */ /* 0x000fe40000010000 */
[----:B------:R-:W-:-:S06]  /*1680*/  WARPGROUP.ARRIVE ;  /* 0x00000000000079c5 */ /* 0x000fcc0000000000 */
[----:B------:R-:W-:Y:S03]  /*1690*/  HGMMA.64x32x16.F32 R88, gdesc[UR20], RZ, !UPT, gsb0 ;  /* 0x00600000145879f0 */ /* 0x000fe6000c0008ff */
[----:B------:R-:W-:Y:S02]  /*16a0*/  WARPGROUP.DEPBAR.LE gsb0, 0x0 ;  /* 0x00008000000079c5 */ /* 0x000fe40000010000 */
[----:B------:R-:W-:-:S06]  /*16b0*/  WARPGROUP.ARRIVE ;  /* 0x00000000000079c5 */ /* 0x000fcc0000000000 */
[----:B------:R-:W-:Y:S01]  /*16c0*/  HGMMA.64x32x16.F32 R72, gdesc[UR12], RZ, !UPT, gsb0 ;  /* 0x006000000c4879f0 */ /* 0x000fe2000c0008ff */
[----:B------:R-:W-:-:S03]  /*16d0*/  UIADD3 UR12, UR10, 0x180, URZ ;  /* 0x000001800a0c7890 */ /* 0x000fc6000fffe03f */
[----:B------:R-:W-:Y:S01]  /*16e0*/  UMOV UR10, UR6 ;  /* 0x00000006000a7c82 */ /* 0x000fe20008000000 */
[----:B------:R-:W-:Y:S02]  /*16f0*/  WARPGROUP.DEPBAR.LE gsb0, 0x0 ;  /* 0x00008000000079c5 */ /* 0x000fe40000010000 */
[----:B------:R-:W-:-:S06]  /*1700*/  WARPGROUP.ARRIVE ;  /* 0x00000000000079c5 */ /* 0x000fcc0000000000 */
[----:B------:R-:W-:Y:S01]  /*1710*/  HGMMA.64x32x16.F32 R56, gdesc[UR8], RZ, !UPT, gsb0 ;  /* 0x00600000083879f0 */ /* 0x000fe2000c0008ff */
[----:B------:R-:W-:Y:S01]  /*1720*/  UMOV UR10, UR7 ;  /* 0x00000007000a7c82 */ /* 0x000fe20008000000 */
[----:B------:R-:W-:Y:S01]  /*1730*/  UMOV UR11, 0xc0000010 ;  /* 0xc0000010000b7882 */ /* 0x000fe20000000000 */
[----:B------:R-:W-:Y:S02]  /*1740*/  WARPGROUP.DEPBAR.LE gsb0, 0x0 ;  /* 0x00008000000079c5 */ /* 0x000fe40000010000 */
[----:B------:R-:W-:-:S06]  /*1750*/  WARPGROUP.ARRIVE ;  /* 0x00000000000079c5 */ /* 0x000fcc0000000000 */
[----:B------:R-:W-:Y:S01]  /*1760*/  HGMMA.64x32x16.F32 R40, gdesc[UR8], RZ, !UPT, gsb0 ;  /* 0x00600000082879f0 */ /* 0x000fe2000c0008ff */
[----:B------:R-:W-:Y:S01]  /*1770*/  UMOV UR10, UR12 ;  /* 0x0000000c000a7c82 */ /* 0x000fe20008000000 */
[----:B------:R-:W-:Y:S01]  /*1780*/  UMOV UR11, 0xc0000010 ;  /* 0xc0000010000b7882 */ /* 0x000fe20000000000 */
[----:B------:R-:W-:Y:S02]  /*1790*/  WARPGROUP.DEPBAR.LE gsb0, 0x0 ;  /* 0x00008000000079c5 */ /* 0x000fe40000010000 */
[----:B------:R-:W-:-:S06]  /*17a0*/  WARPGROUP.ARRIVE ;  /* 0x00000000000079c5 */ /* 0x000fcc0000000000 */
[----:B------:R-:W-:Y:S03]  /*17b0*/  HGMMA.64x32x16.F32 R24, gdesc[UR8], RZ, !UPT, gsb0 ;  /* 0x00600000081879f0 */ /* 0x000fe6000c0008ff */
[----:B------:R-:W-:Y:S02]  /*17c0*/  WARPGROUP.DEPBAR.LE gsb0, 0x0 ;  /* 0x00008000000079c5 */ /* 0x000fe40000010000 */
[----:B------:R-:W-:Y:S05]  /*17d0*/  @!P1 BRA `(.L_x_19) ;  /* 0x0000000400489947 */ /* 0x000fea0003800000 */
[----:B------:R-:W-:Y:S01]  /*17e0*/  UIADD3 UR6, UR39, 0x1, URZ ;  /* 0x0000000127067890 */ /* 0x000fe2000fffe03f */
[----:B------:R-:W-:-:S03]  /*17f0*/  IMAD.MOV.U32 R3, RZ, RZ, R0 ;  /* 0x000000ffff037224 */ /* 0x000fc600078e0000 */
[----:B------:R-:W-:-:S04]  /*1800*/  UISETP.NE.AND UP0, UPT, UR6, 0x14, UPT ;  /* 0x000000140600788c */ /* 0x000fc8000bf05270 */
[----:B------:R-:W-:Y:S02]  /*1810*/  USEL UR7, URZ, 0x1, UP0 ;  /* 0x000000013f077887 */ /* 0x000fe40008000000 */
[----:B------:R-:W-:Y:S02]  /*1820*/  USEL UR6, UR6, URZ, UP0 ;  /* 0x0000003f06067287 */ /* 0x000fe40008000000 */
[----:B------:R-:W-:-:S06]  /*1830*/  ULOP3.LUT UR7, UR38, UR7, URZ, 0x3c, !UPT ;  /* 0x0000000726077292 */ /* 0x000fcc000f8e3c3f */
[----:B------:R-:W-:Y:S01]  /*1840*/  IMAD.U32 R6, RZ, RZ, UR7 ;  /* 0x00000007ff067e24 */ /* 0x000fe2000f8e00ff */
[----:B------:R-:W-:-:S06]  /*1850*/  UMOV UR7, UR39 ;  /* 0x0000002700077c82 */ /* 0x000fcc0008000000 */
.L_x_26:
[----:B------:R-:W-:Y:S05]  /*1860*/  @!P0 BRA `(.L_x_20) ;  /* 0x0000000000048947 */ /* 0x000fea0003800000 */
[----:B------:R-:W-:Y:S01]  /*1870*/  BPT.TRAP 0x1 ;  /* 0x000000040000795c */ /* 0x000fe20000300000 */
.L_x_20:
[----:B------:R-:W-:Y:S01]  /*1880*/  ULEA UR8, UR6, UR41, 0x3 ;  /* 0x0000002906087291 */ /* 0x000fe2000f8e183f */
[----:B01----:R-:W-:-:S08]  /*1890*/  SHF.L.U32 R4, R6, 0x1f, RZ ;  /* 0x0000001f06047819 */ /* 0x003fd000000006ff */
[----:B------:R0:W1:Y:S01]  /*18a0*/  SYNCS.PHASECHK.TRANS64.TRYWAIT P1, [UR8], R4 ;  /* 0x00000004ff0075a7 */ /* 0x0000620008020148 */
[----:B------:R-:W-:Y:S05]  /*18b0*/  @!P0 BRA `(.L_x_21) ;  /* 0x0000000000048947 */ /* 0x000fea0003800000 */
[----:B------:R-:W-:Y:S01]  /*18c0*/  BPT.TRAP 0x1 ;  /* 0x000000040000795c */ /* 0x000fe20000300000 */
.L_x_21:
[----:B-1----:R-:W-:Y:S05]  /*18d0*/  @P1 BRA `(.L_x_22) ;  /* 0x0000000000081947 */ /* 0x002fea0003800000 */
[----:B------:R-:W1:Y:S02]  /*18e0*/  SYNCS.PHASECHK.TRANS64.TRYWAIT P1, [UR8], R4 ;  /* 0x00000004ff0075a7 */ /* 0x000e640008020148 */
[----:B-1----:R-:W-:Y:S05]  /*18f0*/  @!P1 BRA `(.L_x_23) ;  /* 0x000000a000449947 */ /* 0x002fea0003800000 */
.L_x_22:
[----:B------:R-:W-:Y:S01]  /*1900*/  ULEA UR8, UR6, UR4, 0x8 ;  /* 0x0000000406087291 */ /* 0x000fe2000f8e403f */
[----:B------:R-:W-:Y:S01]  /*1910*/  WARPGROUP.ARRIVE ;  /* 0x00000000000079c5 */ /* 0x000fe20000000000 */
[----:B------:R-:W-:Y:S01]  /*1920*/  UIMAD UR12, UR6, 0x1c0, UR5 ;  /* 0x000001c0060c78a4 */ /* 0x000fe2000f8e0205 */
[----:B------:R-:W-:Y:S01]  /*1930*/  UMOV UR9, 0xc0000010 ;  /* 0xc000001000097882 */ /* 0x000fe20000000000 */
[----:B------:R-:W-:Y:S02]  /*1940*/  UMOV UR11, 0xc0000010 ;  /* 0xc0000010000b7882 */ /* 0x000fe40000000000 */
[----:B------:R-:W-:Y:S02]  /*1950*/  UIADD3 UR13, UR12, 0x40, URZ ;  /* 0x000000400c0d7890 */ /* 0x000fe4000fffe03f */
[----:B------:R-:W-:Y:S02]  /*1960*/  UIADD3 UR14, UR12, 0x80, URZ ;  /* 0x000000800c0e7890 */ /* 0x000fe4000fffe03f */
[----:B------:R-:W-:Y:S01]  /*1970*/  UMOV UR10, UR12 ;  /* 0x0000000c000a7c82 */ /* 0x000fe20008000000 */
[----:B------:R-:W-:Y:S01]  /*1980*/  UIADD3 UR15, UR12, 0xc0, URZ ;  /* 0x000000c00c0f7890 */ /* 0x000fe2000fffe03f */
[----:B------:R-:W-:Y:S01]  /*1990*/  HGMMA.64x32x16.F32 R120, gdesc[UR8], R120, gsb0 ;  /* 0x00600000087879f0 */ /* 0x000fe20008000878 */
[----:B------:R-:W-:Y:S01]  /*19a0*/  UMOV UR10, UR13 ;  /* 0x0000000d000a7c82 */ /* 0x000fe20008000000 */
[----:B------:R-:W-:Y:S01]  /*19b0*/  UMOV UR11, 0xc0000010 ;  /* 0xc0000010000b7882 */ /* 0x000fe20000000000 */
[----:B------:R-:W-:Y:S01]  /*19c0*/  UIADD3 UR13, UR12, 0x100, URZ ;  /* 0x000001000c0d7890 */ /* 0x000fe2000fffe03f */
[----:B------:R-:W-:-:S02]  /*19d0*/  WARPGROUP.DEPBAR.LE gsb0, 0x0 ;  /* 0x00008000000079c5 */ /* 0x000fc40000010000 */
[----:B------:R-:W-:-:S06]  /*19e0*/  WARPGROUP.ARRIVE ;  /* 0x00000000000079c5 */ /* 0x000fcc0000000000 */
[----:B------:R-:W-:Y:S01]  /*19f0*/  HGMMA.64x32x16.F32 R104, gdesc[UR8], R104, gsb0 ;  /* 0x00600000086879f0 */ /* 0x000fe20008000868 */
[----:B------:R-:W-:Y:S01]  /*1a00*/  UMOV UR10, UR14 ;  /* 0x0000000e000a7c82 */ /* 0x000fe20008000000 */
[----:B------:R-:W-:Y:S01]  /*1a10*/  UMOV UR11, 0xc0000010 ;  /* 0xc0000010000b7882 */ /* 0x000fe20000000000 */
[----:B------:R-:W-:Y:S02]  /*1a20*/  UIADD3 UR14, UR12, 0x140, URZ ;  /* 0x000001400c0e7890 */ /* 0x000fe4000fffe03f */
[----:B------:R-:W-:Y:S01]  /*1a30*/  UIADD3 UR12, UR12, 0x180, URZ ;  /* 0x000001800c0c7890 */ /* 0x000fe2000fffe03f */
[----:B------:R-:W-:Y:S02]  /*1a40*/  WARPGROUP.DEPBAR.LE gsb0, 0x0 ;  /* 0x00008000000079c5 */ /* 0x000fe40000010000 */
[----:B------:R-:W-:-:S06]  /*1a50*/  WARPGROUP.ARRIVE ;  /* 0x00000000000079c5 */ /* 0x000fcc0000000000 */
[----:B------:R-:W-:Y:S01]  /*1a60*/  HGMMA.64x32x16.F32 R88, gdesc[UR8], R88, gsb0 ;  /* 0x00600000085879f0 */ /* 0x000fe20008000858 */
[----:B------:R-:W-:Y:S01]  /*1a70*/  UMOV UR10, UR15 ;  /* 0x0000000f000a7c82 */ /* 0x000fe20008000000 */
[----:B------:R-:W-:Y:S01]  /*1a80*/  UMOV UR11, 0xc0000010 ;  /* 0xc0000010000b7882 */ /* 0x000fe20000000000 */
        /* <DEDUP_REMOVED lines=17> */
[----:B------:R-:W-:Y:S03]  /*1ba0*/  HGMMA.64x32x16.F32 R24, gdesc[UR8], R24, gsb0 ;  /* 0x00600000081879f0 */ /* 0x000fe60008000818 */
[----:B------:R-:W-:Y:S02]  /*1bb0*/  WARPGROUP.DEPBAR.LE gsb0, 0x0 ;  /* 0x00008000000079c5 */ /* 0x000fe40000010000 */
[----:B------:R-:W-:Y:S05]  /*1bc0*/  @!P0 BRA `(.L_x_24) ;  /* 0x0000000000048947 */ /* 0x000fea0003800000 */
[----:B------:R-:W-:Y:S01]  /*1bd0*/  BPT.TRAP 0x1 ;  /* 0x000000040000795c */ /* 0x000fe20000300000 */
.L_x_24:
[----:B------:R-:W-:Y:S01]  /*1be0*/  ULEA UR8, UR7, UR41, 0x3 ;  /* 0x0000002907087291 */ /* 0x000fe2000f8e183f */
[----:B------:R-:W-:-:S03]  /*1bf0*/  ISETP.GT.U32.AND P1, PT, R19, 0x1, PT ;  /* 0x000000011300780c */ /* 0x000fc60003f24070 */
[----:B------:R-:W-:-:S04]  /*1c00*/  UIADD3 UR8, UR8, 0xa0, URZ ;  /* 0x000000a008087890 */ /* 0x000fc8000fffe03f */
[----:B------:R-:W-:-:S09]  /*1c10*/  UPRMT UR8, URZ, 0x654, UR8 ;  /* 0x000006543f087896 */ /* 0x000fd20008000008 */
[----:B------:R-:W-:Y:S01]  /*1c20*/  SYNCS.ARRIVE.TRANS64.RED.A1T0 RZ, [UR8], RZ ;  /* 0x000000ffffff79a7 */ /* 0x000fe20008100408 */
[----:B------:R-:W-:Y:S05]  /*1c30*/  @P1 BRA `(.L_x_25) ;  /* 0x0000000000041947 */ /* 0x000fea0003800000 */
[----:B------:R-:W-:Y:S01]  /*1c40*/  BPT.TRAP 0x1 ;  /* 0x000000040000795c */ /* 0x000fe20000300000 */
.L_x_25:
[----:B------:R-:W-:Y:S01]  /*1c50*/  UIADD3 UR6, UR6, 0x1, URZ ;  /* 0x0000000106067890 */ /* 0x000fe2000fffe03f */
[C---:B------:R-:W-:Y:S01]  /*1c60*/  ISETP.GT.AND P1, PT, R3.reuse, 0x1, PT ;  /* 0x000000010300780c */ /* 0x040fe20003f24270 */
[----:B------:R-:W-:Y:S01]  /*1c70*/  UIADD3 UR7, UR7, 0x1, URZ ;  /* 0x0000000107077890 */ /* 0x000fe2000fffe03f */
[----:B------:R-:W-:Y:S01]  /*1c80*/  VIADD R3, R3, 0xffffffff ;  /* 0xffffffff03037836 */ /* 0x000fe20000000000 */
[----:B------:R-:W-:Y:S02]  /*1c90*/  UISETP.NE.AND UP0, UPT, UR6, 0x14, UPT ;  /* 0x000000140600788c */ /* 0x000fe4000bf05270 */
[----:B------:R-:W-:Y:S02]  /*1ca0*/  UISETP.NE.AND UP1, UPT, UR7, 0x14, UPT ;  /* 0x000000140700788c */ /* 0x000fe4000bf25270 */
[----:B------:R-:W-:Y:S02]  /*1cb0*/  USEL UR8, URZ, 0x1, UP0 ;  /* 0x000000013f087887 */ /* 0x000fe40008000000 */
[----:B------:R-:W-:-:S02]  /*1cc0*/  USEL UR6, UR6, URZ, UP0 ;  /* 0x0000003f06067287 */ /* 0x000fc40008000000 */
[----:B------:R-:W-:Y:S02]  /*1cd0*/  USEL UR7, UR7, URZ, UP1 ;  /* 0x0000003f07077287 */ /* 0x000fe40008800000 */
[----:B------:R-:W-:Y:S01]  /*1ce0*/  LOP3.LUT R6, R6, UR8, RZ, 0x3c, !PT ;  /* 0x0000000806067c12 */ /* 0x000fe2000f8e3cff */
[----:B------:R-:W-:Y:S09]  /*1cf0*/  @P1 BRA `(.L_x_26) ;  /* 0xfffffff800d81947 */ /* 0x000ff2000383ffff */
.L_x_19:
[----:B------:R-:W2:Y:S02]  /*1d00*/  LDC R3, c[0x0][0x28c] ;  /* 0x0000a300ff037b82 */ /* 0x000ea40000000800 */
[----:B--2---:R-:W-:-:S13]  /*1d10*/  ISETP.GE.AND P1, PT, R3, 0x1, PT ;  /* 0x000000010300780c */ /* 0x004fda0003f26270 */
[----:B------:R-:W-:Y:S05]  /*1d20*/  @!P1 BRA `(.L_x_27) ;  /* 0x0000000000349947 */ /* 0x000fea0003800000 */
[----:B------:R-:W-:Y:S05]  /*1d30*/  @!P0 BRA `(.L_x_28) ;  /* 0x0000000000048947 */ /* 0x000fea0003800000 */
[----:B------:R-:W-:Y:S01]  /*1d40*/  BPT.TRAP 0x1 ;  /* 0x000000040000795c */ /* 0x000fe20000300000 */
.L_x_28:
[----:B------:R-:W-:Y:S01]  /*1d50*/  VIADD R0, R0, UR39 ;  /* 0x0000002700007c36 */ /* 0x000fe20008000000 */
[----:B------:R-:W-:-:S03]  /*1d60*/  ISETP.GT.U32.AND P0, PT, R19, 0x1, PT ;  /* 0x000000011300780c */ /* 0x000fc60003f04070 */
[----:B01----:R-:W-:-:S05]  /*1d70*/  IMAD.WIDE.U32 R4, R0, -0x33333333, RZ ;  /* 0xcccccccd00047825 */ /* 0x003fca00078e00ff */
[----:B------:R-:W-:-:S05]  /*1d80*/  SHF.R.U32.HI R5, RZ, 0x4, R5 ;  /* 0x00000004ff057819 */ /* 0x000fca0000011605 */
[----:B------:R-:W-:-:S05]  /*1d90*/  IMAD R0, R5, -0x14, R0 ;  /* 0xffffffec05007824 */ /* 0x000fca00078e0200 */
[----:B------:R-:W-:-:S05]  /*1da0*/  LEA R0, R0, UR41, 0x3 ;  /* 0x0000002900007c11 */ /* 0x000fca000f8e18ff */
[----:B------:R-:W-:-:S05]  /*1db0*/  VIADD R0, R0, 0xa0 ;  /* 0x000000a000007836 */ /* 0x000fca0000000000 */
[----:B------:R-:W-:-:S04]  /*1dc0*/  PRMT R0, RZ, 0x654, R0 ;  /* 0x00000654ff007816 */ /* 0x000fc80000000000 */
[----:B------:R2:W-:Y:S01]  /*1dd0*/  SYNCS.ARRIVE.TRANS64.RED.A1T0 RZ, [R0+URZ], RZ ;  /* 0x000000ff00ff79a7 */ /* 0x0005e2000810043f */
[----:B------:R-:W-:Y:S05]  /*1de0*/  @P0 BRA `(.L_x_27) ;  /* 0x0000000000040947 */ /* 0x000fea0003800000 */
[----:B------:R-:W-:Y:S01]  /*1df0*/  BPT.TRAP 0x1 ;  /* 0x000000040000795c */ /* 0x000fe20000300000 */
.L_x_27:
[----:B------:R-:W3:Y:S01]  /*1e00*/  LDC R7, c[0x0][0x288] ;  /* 0x0000a200ff077b82 */ /* 0x000ee20000000800 */
[----:B------:R-:W-:Y:S01]  /*1e10*/  IMAD R9, R140, 0xe0, RZ ;  /* 0x000000e08c097824 */ /* 0x000fe200078e02ff */
[----:B------:R-:W-:Y:S01]  /*1e20*/  UIADD3 UR39, UR40, UR39, URZ ;  /* 0x0000002728277290 */ /* 0x000fe2000fffe03f */
[----:B------:R-:W-:Y:S01]  /*1e30*/  SHF.R.U32.HI R3, RZ, 0x2, R18 ;  /* 0x00000002ff037819 */ /* 0x000fe20000011612 */
[----:B------:R-:W-:Y:S01]  /*1e40*/  IMAD.SHL.U32 R11, R139, 0x80, RZ ;  /* 0x000000808b0b7824 */ /* 0x000fe200078e00ff */
[----:B01----:R-:W-:Y:S01]  /*1e50*/  LOP3.LUT R4, R18, 0x60, RZ, 0xc0, !PT ;  /* 0x0000006012047812 */ /* 0x003fe200078ec0ff */
[----:B------:R-:W-:Y:S01]  /*1e60*/  UISETP.GT.U32.AND UP0, UPT, UR39, 0x13, UPT ;  /* 0x000000132700788c */ /* 0x000fe2000bf04070 */
[----:B--2---:R-:W-:Y:S01]  /*1e70*/  LOP3.LUT R0, R22, 0x1, RZ, 0xc0, !PT ;  /* 0x0000000116007812 */ /* 0x004fe200078ec0ff */
[C---:B------:R-:W-:Y:S01]  /*1e80*/  IMAD.SHL.U32 R12, R18.reuse, 0x2, RZ ;  /* 0x00000002120c7824 */ /* 0x040fe200078e00ff */
[----:B------:R-:W-:Y:S01]  /*1e90*/  LOP3.LUT R3, R3, 0x7, RZ, 0xc0, !PT ;  /* 0x0000000703037812 */ /* 0x000fe200078ec0ff */
[----:B------:R-:W-:Y:S01]  /*1ea0*/  ULDC UR7, c[0x0][0x284] ;  /* 0x0000a10000077ab9 */ /* 0x000fe20000000800 */
[----:B------:R-:W-:Y:S01]  /*1eb0*/  SHF.R.U32.HI R6, RZ, 0x1, R4 ;  /* 0x00000001ff067819 */ /* 0x000fe20000011604 */
[----:B------:R-:W-:Y:S01]  /*1ec0*/  UISETP.LT.U32.AND UP0, UPT, UR40, 0x14, UP0 ;  /* 0x000000142800788c */ /* 0x000fe20008701070 */
[----:B------:R-:W-:Y:S01]  /*1ed0*/  LOP3.LUT R4, R18, 0x3, RZ, 0xc0, !PT ;  /* 0x0000000312047812 */ /* 0x000fe200078ec0ff */
[----:B------:R-:W-:Y:S01]  /*1ee0*/  UISETP.GE.U32.AND UP1, UPT, UR40, 0x14, UPT ;  /* 0x000000142800788c */ /* 0x000fe2000bf26070 */
[----:B------:R-:W-:Y:S01]  /*1ef0*/  SHF.R.S32.HI R143, RZ, 0x1f, R137 ;  /* 0x0000001fff8f7819 */ /* 0x000fe20000011489 */
[----:B------:R-:W-:Y:S01]  /*1f00*/  IMAD.SHL.U32 R8, R0, 0x40, RZ ;  /* 0x0000004000087824 */ /* 0x000fe200078e00ff */
[----:B------:R-:W-:Y:S01]  /*1f10*/  IADD3 R5, RZ, -R6, -R3 ;  /* 0x80000006ff057210 */ /* 0x000fe20007ffe803 */
[----:B------:R-:W-:Y:S01]  /*1f20*/  ULDC.64 UR8, c[0x0][0x5d0] ;  /* 0x0001740000087ab9 */ /* 0x000fe20000000a00 */
[----:B------:R-:W-:Y:S01]  /*1f30*/  LOP3.LUT R12, R9, 0x6, R12, 0xf8, !PT ;  /* 0x00000006090c7812 */ /* 0x000fe200078ef80c */
[----:B------:R-:W-:Y:S01]  /*1f40*/  UIMAD.WIDE.U32 UR4, UR39, -0x33333333, URZ ;  /* 0xcccccccd270478a5 */ /* 0x000fe2000f8e003f */
[----:B------:R-:W-:Y:S01]  /*1f50*/  IMAD.WIDE R140, R139, 0x80, RZ ;  /* 0x000000808b8c7825 */ /* 0x000fe200078e02ff */
[----:B------:R-:W-:Y:S01]  /*1f60*/  USEL UR6, URZ, 0x1, !UP0 ;  /* 0x000000013f067887 */ /* 0x000fe2000c000000 */
[----:B------:R-:W-:Y:S01]  /*1f70*/  SHF.R.S32.HI R13, RZ, 0x1f, R12 ;  /* 0x0000001fff0d7819 */ /* 0x000fe2000001140c */
[----:B------:R-:W-:Y:S01]  /*1f80*/  USHF.R.U32.HI UR4, URZ, 0x4, UR5 ;  /* 0x000000043f047899 */ /* 0x000fe20008011605 */
[----:B---3--:R-:W-:Y:S01]  /*1f90*/  ISETP.GE.AND P0, PT, R9, R7, PT ;  /* 0x000000070900720c */ /* 0x008fe20003f06270 */
[----:B------:R-:W-:Y:S01]  /*1fa0*/  IMAD R10, R4, -0x2, R7 ;  /* 0xfffffffe040a7824 */ /* 0x000fe200078e0207 */
[----:B------:R-:W-:Y:S01]  /*1fb0*/  LOP3.LUT R3, R8, 0x40, R3, 0xe2, !PT ;  /* 0x0000004008037812 */ /* 0x000fe200078ee203 */
[----:B------:R-:W-:Y:S01]  /*1fc0*/  IMAD R4, R143, UR8, RZ ;  /* 0x000000088f047c24 */ /* 0x000fe2000f8e02ff */
[----:B------:R-:W-:Y:S01]  /*1fd0*/  ISETP.GE.OR P0, PT, R11, UR7, P0 ;  /* 0x000000070b007c0c */ /* 0x000fe20008706670 */
[----:B------:R-:W-:Y:S01]  /*1fe0*/  IMAD R0, R0, -0x40, R5 ;  /* 0xffffffc000007824 */ /* 0x000fe200078e0205 */
[----:B------:R-:W-:Y:S01]  /*1ff0*/  ULOP3.LUT UR38, UR38, UR6, URZ, 0x3c, !UPT ;  /* 0x0000000626267292 */ /* 0x000fe2000f8e3c3f */
[C---:B------:R-:W-:Y:S01]  /*2000*/  IMAD R7, R137.reuse, UR9, R4 ;  /* 0x0000000989077c24 */ /* 0x040fe2000f8e0204 */
[----:B------:R-:W-:Y:S01]  /*2010*/  LOP3.LUT R153, R140, R3, R6, 0xfe, !PT ;  /* 0x000000038c997212 */ /* 0x000fe200078efe06 */
[----:B------:R-:W-:Y:S01]  /*2020*/  IMAD.WIDE.U32 R4, R137, UR8, R12 ;  /* 0x0000000889047c25 */ /* 0x000fe2000f8e000c */
[----:B------:R-:W-:Y:S01]  /*2030*/  UIMAD UR39, UR4, -0x14, UR39 ;  /* 0xffffffec042778a4 */ /* 0x000fe2000f8e0227 */
[----:B------:R-:W-:Y:S01]  /*2040*/  IADD3 R3, -R11, UR7, R0 ;  /* 0x000000070b037c10 */ /* 0x000fe2000fffe100 */
[----:B------:R-:W-:Y:S01]  /*2050*/  @UP1 ULOP3.LUT UR38, UR38, 0x1, UR4, 0x78, !UPT ;  /* 0x0000000126261892 */ /* 0x000fe2000f8e7804 */
[----:B------:R-:W-:-:S02]  /*2060*/  IMAD.IADD R7, R5, 0x1, R7 ;  /* 0x0000000105077824 */ /* 0x000fc400078e0207 */
[----:B------:R-:W-:Y:S02]  /*2070*/  IMAD.IADD R10, R10, 0x1, -R9 ;  /* 0x000000010a0a7824 */ /* 0x000fe400078e0a09 */
[----:B------:R-:W-:Y:S02]  /*2080*/  IMAD.MOV.U32 R0, RZ, RZ, -0x1 ;  /* 0xffffffffff007424 */ /* 0x000fe400078e00ff */
[----:B------:R-:W-:Y:S01]  /*2090*/  IMAD.MOV.U32 R6, RZ, RZ, R4 ;  /* 0x000000ffff067224 */ /* 0x000fe200078e0004 */
[----:B------:R-:W-:Y:S06]  /*20a0*/  @P0 BRA `(.L_x_29) ;  /* 0x0000007000cc0947 */ /* 0x000fec0003800000 */
[----:B------:R-:W0:Y:S01]  /*20b0*/  LDC.64 R4, c[0x0][0x5c8] ;  /* 0x00017200ff047b82 */ /* 0x000e220000000a00 */
[----:B-----5:R-:W-:Y:S01]  /*20c0*/  FSETP.NEU.AND P0, PT, R136, RZ, PT ;  /* 0x000000ff8800720b */ /* 0x020fe20003f0d000 */
[----:B------:R-:W-:Y:S01]  /*20d0*/  BSSY B0, `(.L_x_29) ;  /* 0x0000730000007945 */ /* 0x000fe20003800000 */
[----:B------:R-:W-:-:S04]  /*20e0*/  ISETP.GT.AND P1, PT, R10, RZ, PT ;  /* 0x000000ff0a00720c */ /* 0x000fc80003f24270 */
[----:B------:R-:W-:Y:S01]  /*20f0*/  ISETP.GT.AND P2, PT, R3, RZ, P1 ;  /* 0x000000ff0300720c */ /* 0x000fe20000f44270 */
[-C--:B0-----:R-:W-:Y:S02]  /*2100*/  IMAD R8, R141, R4.reuse, RZ ;  /* 0x000000048d087224 */ /* 0x081fe400078e02ff */
[----:B------:R-:W-:-:S04]  /*2110*/  IMAD.WIDE.U32 R6, R153, R4, R6 ;  /* 0x0000000499067225 */ /* 0x000fc800078e0006 */
[----:B------:R-:W-:-:S04]  /*2120*/  IMAD R9, R153, R5, R8 ;  /* 0x0000000599097224 */ /* 0x000fc800078e0208 */
[----:B------:R-:W-:Y:S01]  /*2130*/  IMAD.IADD R9, R7, 0x1, R9 ;  /* 0x0000000107097824 */ /* 0x000fe200078e0209 */
[----:B------:R-:W-:Y:S06]  /*2140*/  @!P0 BRA `(.L_x_30) ;  /* 0x0000004800f88947 */ /* 0x000fec0003800000 */
[----:B------:R-:W0:Y:S01]  /*2150*/  LDC.64 R20, c[0x0][0x5b8] ;  /* 0x00016e00ff147b82 */ /* 0x000e220000000a00 */
[----:B------:R-:W-:-:S07]  /*2160*/  ULDC.64 UR4, c[0x0][0x5c0] ;  /* 0x0001700000047ab9 */ /* 0x000fce0000000a00 */
[----:B------:R-:W1:Y:S08]  /*2170*/  LDC.64 R150, c[0x0][0x5b0] ;  /* 0x00016c00ff967b82 */ /* 0x000e700000000a00 */
[----:B------:R-:W2:Y:S01]  /*2180*/  LDC.64 R14, c[0x0][0x5a8] ;  /* 0x00016a00ff0e7b82 */ /* 0x000ea20000000a00 */
[-C--:B0-----:R-:W-:Y:S02]  /*2190*/  IMAD R8, R143, R20.reuse, RZ ;  /* 0x000000148f087224 */ /* 0x081fe400078e02ff */
[----:B------:R-:W-:-:S04]  /*21a0*/  IMAD.WIDE.U32 R146, R137, R20, R12 ;  /* 0x0000001489927225 */ /* 0x000fc800078e000c */
[----:B------:R-:W-:Y:S02]  /*21b0*/  IMAD R149, R137, R21, R8 ;  /* 0x0000001589957224 */ /* 0x000fe400078e0208 */
[-C--:B-1----:R-:W-:Y:S02]  /*21c0*/  IMAD R140, R141, R150.reuse, RZ ;  /* 0x000000968d8c7224 */ /* 0x082fe400078e02ff */
[----:B------:R-:W-:Y:S02]  /*21d0*/  IMAD.IADD R143, R147, 0x1, R149 ;  /* 0x00000001938f7824 */ /* 0x000fe400078e0295 */
[----:B------:R-:W-:Y:S02]  /*21e0*/  IMAD.MOV.U32 R142, RZ, RZ, R146 ;  /* 0x000000ffff8e7224 */ /* 0x000fe400078e0092 */
[C---:B------:R-:W-:Y:S02]  /*21f0*/  IMAD R139, R153.reuse, R151, R140 ;  /* 0x00000097998b7224 */ /* 0x040fe400078e028c */
[----:B------:R-:W-:-:S04]  /*2200*/  IMAD.WIDE.U32 R140, R153, R150, R142 ;  /* 0x00000096998c7225 */ /* 0x000fc800078e008e */
[----:B------:R-:W-:Y:S01]  /*2210*/  IMAD.IADD R7, R141, 0x1, R139 ;  /* 0x000000018d077824 */ /* 0x000fe200078e028b */
[----:B--2---:R-:W-:-:S04]  /*2220*/  LEA R144, P0, R140, R14, 0x1 ;  /* 0x0000000e8c907211 */ /* 0x004fc800078008ff */
[----:B------:R-:W-:-:S05]  /*2230*/  LEA.HI.X R145, R140, R15, R7, 0x1, P0 ;  /* 0x0000000f8c917211 */ /* 0x000fca00000f0c07 */
[----:B------:R-:W2:Y:S01]  /*2240*/  @P2 LDG.E.LTC128B.U16 R11, desc[UR36][R144.64] ;  /* 0x00000024900b2981 */ /* 0x000ea2000c1e1520 */
[C---:B------:R-:W-:Y:S01]  /*2250*/  LEA R8, P0, R6.reuse, UR4, 0x1 ;  /* 0x0000000406087c11 */ /* 0x040fe2000f8008ff */
[----:B------:R-:W-:Y:S01]  /*2260*/  IMAD.WIDE.U32 R140, R153, R150, R12 ;  /* 0x00000096998c7225 */ /* 0x000fe200078e000c */
[----:B------:R-:W-:Y:S02]  /*2270*/  BSSY B1, `(.L_x_31) ;  /* 0x0000012000017945 */ /* 0x000fe40003800000 */
[----:B------:R-:W-:Y:S01]  /*2280*/  LEA.HI.X R9, R6, UR5, R9, 0x1, P0 ;  /* 0x0000000506097c11 */ /* 0x000fe200080f0c09 */
[----:B------:R-:W-:Y:S01]  /*2290*/  IMAD.IADD R141, R139, 0x1, R141 ;  /* 0x000000018b8d7824 */ /* 0x000fe200078e028d */
[----:B------:R-:W-:Y:S01]  /*22a0*/  ISETP.GT.AND P0, PT, R10, 0x1, PT ;  /* 0x000000010a00780c */ /* 0x000fe20003f04270 */
[----:B------:R-:W-:-:S03]  /*22b0*/  IMAD.WIDE.U32 R140, R137, R20, R140 ;  /* 0x00000014898c7225 */ /* 0x000fc600078e008c */
[----:B------:R-:W-:Y:S02]  /*22c0*/  ISETP.GT.AND P3, PT, R3, RZ, P0 ;  /* 0x000000ff0300720c */ /* 0x000fe40000764270 */
[----:B------:R-:W-:Y:S01]  /*22d0*/  LEA R6, P4, R140, R14, 0x1 ;  /* 0x0000000e8c067211 */ /* 0x000fe200078808ff */
[----:B--2---:R-:W-:-:S05]  /*22e0*/  HADD2.F32 R7, -RZ, R11.H0_H0 ;  /* 0x2000000bff077230 */ /* 0x004fca0000004100 */
[----:B------:R-:W-:-:S04]  /*22f0*/  FMUL R7, R7, R136 ;  /* 0x0000008807077220 */ /* 0x000fc80000400000 */
[----:B------:R-:W-:-:S05]  /*2300*/  FFMA R7, R120, R23, R7 ;  /* 0x0000001778077223 */ /* 0x000fca0000000007 */
[----:B------:R-:W-:Y:S01]  /*2310*/  F2FP.F16.F32.PACK_AB R21, RZ, R7 ;  /* 0x00000007ff15723e */ /* 0x000fe200000000ff */
[----:B------:R-:W-:Y:S01]  /*2320*/  IMAD.IADD R7, R149, 0x1, R141 ;  /* 0x0000000195077824 */ /* 0x000fe200078e028d */
[----:B------:R-:W-:-:S03]  /*2330*/  SHF.L.U64.HI R141, R150, 0x3, R151 ;  /* 0x00000003968d7819 */ /* 0x000fc60000010297 */
[----:B------:R0:W-:Y:S01]  /*2340*/  @P2 STG.E.U16 desc[UR36][R8.64], R21 ;  /* 0x0000001508002986 */ /* 0x0001e2000c101524 */
[----:B------:R-:W-:Y:S01]  /*2350*/  LEA.HI.X R7, R140, R15, R7, 0x1, P4 ;  /* 0x0000000f8c077211 */ /* 0x000fe200020f0c07 */
[----:B------:R-:W-:Y:S01]  /*2360*/  IMAD.SHL.U32 R140, R150, 0x8, RZ ;  /* 0x00000008968c7824 */ /* 0x000fe200078e00ff */
[----:B------:R-:W-:Y:S06]  /*2370*/  @!P3 BRA `(.L_x_32) ;  /* 0x000000000004b947 */ /* 0x000fec0003800000 */
[----:B------:R1:W5:Y:S02]  /*2380*/  LDG.E.LTC128B.U16 R11, desc[UR36][R6.64+0x2] ;  /* 0x00000224060b7981 */ /* 0x000364000c1e1520 */
.L_x_32:
[----:B------:R-:W-:Y:S05]  /*2390*/  BSYNC B1 ;  /* 0x0000000000017941 */ /* 0x000fea0003800000 */
.L_x_31:
[----:B0----5:R-:W-:Y:S01]  /*23a0*/  HADD2.F32 R21, -RZ, R11.H0_H0 ;  /* 0x2000000bff157230 */ /* 0x021fe20000004100 */
[----:B------:R-:W-:Y:S01]  /*23b0*/  ISETP.GT.AND P1, PT, R3, 0x8, P1 ;  /* 0x000000080300780c */ /* 0x000fe20000f24270 */
[----:B------:R-:W-:-:S04]  /*23c0*/  IMAD.WIDE.U32 R140, R153, R150, R140 ;  /* 0x00000096998c7225 */ /* 0x000fc800078e008c */
[----:B------:R-:W-:Y:S01]  /*23d0*/  FMUL R120, R21, R136 ;  /* 0x0000008815787220 */ /* 0x000fe20000400000 */
[----:B------:R-:W-:Y:S01]  /*23e0*/  IMAD.IADD R141, R139, 0x1, R141 ;  /* 0x000000018b8d7824 */ /* 0x000fe200078e028d */
[----:B------:R-:W-:Y:S02]  /*23f0*/  IADD3 R146, P2, R146, R140, RZ ;  /* 0x0000008c92927210 */ /* 0x000fe40007f5e0ff */
[----:B------:R-:W-:Y:S01]  /*2400*/  FFMA R121, R121, R23, R120 ;  /* 0x0000001779797223 */ /* 0x000fe20000000078 */
[----:B------:R-:W-:Y:S02]  /*2410*/  PRMT R139, R11, 0x7610, R139 ;  /* 0x000076100b8b7816 */ /* 0x000fe4000000008b */
[----:B------:R-:W-:Y:S01]  /*2420*/  IMAD.X R142, R141, 0x1, R143, P2 ;  /* 0x000000018d8e7824 */ /* 0x000fe200010e068f */
[----:B------:R-:W-:Y:S02]  /*2430*/  LEA R120, P2, R146, R14, 0x1 ;  /* 0x0000000e92787211 */ /* 0x000fe400078408ff */
[----:B------:R-:W-:-:S02]  /*2440*/  F2FP.F16.F32.PACK_AB R21, RZ, R121 ;  /* 0x00000079ff15723e */ /* 0x000fc400000000ff */
[----:B------:R-:W-:-:S03]  /*2450*/  LEA.HI.X R121, R146, R15, R142, 0x1, P2 ;  /* 0x0000000f92797211 */ /* 0x000fc600010f0c8e */
[----:B------:R0:W-:Y:S04]  /*2460*/  @P3 STG.E.U16 desc[UR36][R8.64+0x2], R21 ;  /* 0x0000021508003986 */ /* 0x0001e8000c101524 */
[----:B------:R-:W2:Y:S01]  /*2470*/  @P1 LDG.E.LTC128B.U16 R139, desc[UR36][R120.64] ;  /* 0x00000024788b1981 */ /* 0x000ea2000c1e1520 */
[----:B------:R-:W-:Y:S01]  /*2480*/  IADD3 R12, P2, R12, R140, RZ ;  /* 0x0000008c0c0c7210 */ /* 0x000fe20007f5e0ff */
[----:B------:R-:W-:Y:S01]  /*2490*/  BSSY B1, `(.L_x_33) ;  /* 0x0000011000017945 */ /* 0x000fe20003800000 */
[----:B------:R-:W-:-:S03]  /*24a0*/  ISETP.GT.AND P0, PT, R3, 0x8, P0 ;  /* 0x000000080300780c */ /* 0x000fc60000704270 */
[----:B------:R-:W-:Y:S02]  /*24b0*/  IMAD.X R13, R13, 0x1, R141, P2 ;  /* 0x000000010d0d7824 */ /* 0x000fe400010e068d */
[----:B0-----:R-:W-:Y:S01]  /*24c0*/  IMAD.WIDE.U32 R20, R137, R20, R12 ;  /* 0x0000001489147225 */ /* 0x001fe200078e000c */
[C---:B------:R-:W-:Y:S02]  /*24d0*/  SHF.L.U64.HI R13, R4.reuse, 0x4, R5 ;  /* 0x00000004040d7819 */ /* 0x040fe40000010205 */
[----:B------:R-:W-:Y:S01]  /*24e0*/  LEA R12, P2, R4, R8, 0x4 ;  /* 0x00000008040c7211 */ /* 0x000fe200078420ff */
[----:B------:R-:W-:Y:S01]  /*24f0*/  IMAD.IADD R5, R149, 0x1, R21 ;  /* 0x0000000195057824 */ /* 0x000fe200078e0215 */
[----:B------:R-:W-:-:S03]  /*2500*/  LEA R4, P3, R20, R14, 0x1 ;  /* 0x0000000e14047211 */ /* 0x000fc600078608ff */
[----:B------:R-:W-:Y:S01]  /*2510*/  IMAD.X R13, R13, 0x1, R9, P2 ;  /* 0x000000010d0d7824 */ /* 0x000fe200010e0609 */
[----:B------:R-:W-:Y:S01]  /*2520*/  LEA.HI.X R5, R20, R15, R5, 0x1, P3 ;  /* 0x0000000f14057211 */ /* 0x000fe200018f0c05 */
[----:B--2---:R-:W-:-:S05]  /*2530*/  HADD2.F32 R11, -RZ, R139.H0_H0 ;  /* 0x2000008bff0b7230 */ /* 0x004fca0000004100 */
[----:B------:R-:W-:-:S04]  /*2540*/  FMUL R11, R11, R136 ;  /* 0x000000880b0b7220 */ /* 0x000fc80000400000 */
[----:B------:R-:W-:-:S05]  /*2550*/  FFMA R11, R122, R23, R11 ;  /* 0x000000177a0b7223 */ /* 0x000fca000000000b */
[----:B------:R-:W-:-:S05]  /*2560*/  F2FP.F16.F32.PACK_AB R11, RZ, R11 ;  /* 0x0000000bff0b723e */ /* 0x000fca00000000ff */
[----:B------:R0:W-:Y:S01]  /*2570*/  @P1 STG.E.U16 desc[UR36][R12.64], R11 ;  /* 0x0000000b0c001986 */ /* 0x0001e2000c101524 */
[----:B------:R-:W-:Y:S05]  /*2580*/  @!P0 BRA `(.L_x_34) ;  /* 0x0000000000048947 */ /* 0x000fea0003800000 */
[----:B------:R2:W5:Y:S02]  /*2590*/  LDG.E.LTC128B.U16 R139, desc[UR36][R4.64+0x2] ;  /* 0x00000224048b7981 */ /* 0x000564000c1e1520 */
.L_x_34:
[----:B------:R-:W-:Y:S05]  /*25a0*/  BSYNC B1 ;  /* 0x0000000000017941 */ /* 0x000fea0003800000 */
.L_x_33:
[----:B0----5:R-:W-:Y:S01]  /*25b0*/  HADD2.F32 R11, -RZ, R139.H0_H0 ;  /* 0x2000008bff0b7230 */ /* 0x021fe20000004100 */
[----:B------:R-:W-:Y:S01]  /*25c0*/  ISETP.GT.AND P1, PT, R10, 0x8, PT ;  /* 0x000000080a00780c */ /* 0x000fe20003f24270 */
[----:B------:R-:W-:Y:S03]  /*25d0*/  BSSY B1, `(.L_x_35) ;  /* 0x0000008000017945 */ /* 0x000fe60003800000 */
[----:B------:R-:W-:Y:S01]  /*25e0*/  FMUL R14, R11, R136 ;  /* 0x000000880b0e7220 */ /* 0x000fe20000400000 */
[----:B------:R-:W-:-:S03]  /*25f0*/  ISETP.GT.AND P2, PT, R3, RZ, P1 ;  /* 0x000000ff0300720c */ /* 0x000fc60000f44270 */
[----:B------:R-:W-:-:S05]  /*2600*/  FFMA R14, R123, R23, R14 ;  /* 0x000000177b0e7223 */ /* 0x000fca000000000e */
[----:B------:R-:W-:-:S05]  /*2610*/  F2FP.F16.F32.PACK_AB R14, RZ, R14 ;  /* 0x0000000eff0e723e */ /* 0x000fca00000000ff */
[----:B------:R0:W-:Y:S01]  /*2620*/  @P0 STG.E.U16 desc[UR36][R12.64+0x2], R14 ;  /* 0x0000020e0c000986 */ /* 0x0001e2000c101524 */
[----:B------:R-:W-:Y:S05]  /*2630*/  @!P2 BRA `(.L_x_36) ;  /* 0x000000000004a947 */ /* 0x000fea0003800000 */
[----:B------:R3:W5:Y:S02]  /*2640*/  LDG.E.LTC128B.U16 R139, desc[UR36][R6.64+0x10] ;  /* 0x00001024068b7981 */ /* 0x000764000c1e1520 */
.L_x_36:
[----:B------:R-:W-:Y:S05]  /*2650*/  BSYNC B1 ;  /* 0x0000000000017941 */ /* 0x000fea0003800000 */
.L_x_35:
[----:B-----5:R-:W-:Y:S01]  /*2660*/  HADD2.F32 R11, -RZ, R139.H0_H0 ;  /* 0x2000008bff0b7230 */ /* 0x020fe20000004100 */
        /* <DEDUP_REMOVED lines=9> */
.L_x_38:
[----:B------:R-:W-:Y:S05]  /*2700*/  BSYNC B1 ;  /* 0x0000000000017941 */ /* 0x000fea0003800000 */
.L_x_37:
[----:B----45:R-:W-:Y:S01]  /*2710*/  HADD2.F32 R11, -RZ, R139.H0_H0 ;  /* 0x2000008bff0b7230 */ /* 0x030fe20000004100 */
[----:B------:R-:W-:Y:S01]  /*2720*/  ISETP.GT.AND P1, PT, R3, 0x8, P1 ;  /* 0x000000080300780c */ /* 0x000fe20000f24270 */
[----:B------:R-:W-:Y:S03]  /*2730*/  BSSY B1, `(.L_x_39) ;  /* 0x0000007000017945 */ /* 0x000fe60003800000 */
[----:B0-----:R-:W-:-:S04]  /*2740*/  FMUL R14, R11, R136 ;  /* 0x000000880b0e7220 */ /* 0x001fc80000400000 */
[----:B------:R-:W-:-:S05]  /*2750*/  FFMA R14, R125, R23, R14 ;  /* 0x000000177d0e7223 */ /* 0x000fca000000000e */
[----:B------:R-:W-:-:S05]  /*2760*/  F2FP.F16.F32.PACK_AB R14, RZ, R14 ;  /* 0x0000000eff0e723e */ /* 0x000fca00000000ff */
[----:B------:R0:W-:Y:S01]  /*2770*/  @P3 STG.E.U16 desc[UR36][R8.64+0x12], R14 ;  /* 0x0000120e08003986 */ /* 0x0001e2000c101524 */
[----:B------:R-:W-:Y:S05]  /*2780*/  @!P1 BRA `(.L_x_40) ;  /* 0x0000000000049947 */ /* 0x000fea0003800000 */
[----:B------:R4:W5:Y:S02]  /*2790*/  LDG.E.LTC128B.U16 R139, desc[UR36][R4.64+0x10] ;  /* 0x00001024048b7981 */ /* 0x000964000c1e1520 */
.L_x_40:
[----:B------:R-:W-:Y:S05]  /*27a0*/  BSYNC B1 ;  /* 0x0000000000017941 */ /* 0x000fea0003800000 */
.L_x_39:
[----:B-----5:R-:W-:Y:S01]  /*27b0*/  HADD2.F32 R11, -RZ, R139.H0_H0 ;  /* 0x2000008bff0b7230 */ /* 0x020fe20000004100 */
[----:B------:R-:W-:Y:S01]  /*27c0*/  ISETP.GT.AND P0, PT, R3, 0x8, P0 ;  /* 0x000000080300780c */ /* 0x000fe20000704270 */
[----:B------:R-:W-:Y:S03]  /*27d0*/  BSSY B1, `(.L_x_41) ;  /* 0x0000007000017945 */ /* 0x000fe60003800000 */
[----:B------:R-:W-:-:S04]  /*27e0*/  FMUL R11, R11, R136 ;  /* 0x000000880b0b7220 */ /* 0x000fc80000400000 */
[----:B------:R-:W-:-:S05]  /*27f0*/  FFMA R11, R126, R23, R11 ;  /* 0x000000177e0b7223 */ /* 0x000fca000000000b */
[----:B------:R-:W-:-:S05]  /*2800*/  F2FP.F16.F32.PACK_AB R11, RZ, R11 ;  /* 0x0000000bff0b723e */ /* 0x000fca00000000ff */
[----:B------:R0:W-:Y:S01]  /*2810*/  @P1 STG.E.U16 desc[UR36][R12.64+0x10], R11 ;  /* 0x0000100b0c001986 */ /* 0x0001e2000c101524 */
[----:B------:R-:W-:Y:S05]  /*2820*/  @!P0 BRA `(.L_x_42) ;  /* 0x0000000000048947 */ /* 0x000fea0003800000 */
[----:B------:R0:W5:Y:S02]  /*2830*/  LDG.E.LTC128B.U16 R139, desc[UR36][R4.64+0x12] ;  /* 0x00001224048b7981 */ /* 0x000164000c1e1520 */
.L_x_42:
[----:B------:R-:W-:Y:S05]  /*2840*/  BSYNC B1 ;  /* 0x0000000000017941 */ /* 0x000fea0003800000 */
.L_x_41:
        /* <DEDUP_REMOVED lines=10> */
.L_x_44:
[----:B------:R-:W-:Y:S05]  /*28f0*/  BSYNC B1 ;  /* 0x0000000000017941 */ /* 0x000fea0003800000 */
.L_x_43:
        /* <DEDUP_REMOVED lines=10> */
.L_x_46:
[----:B------:R-:W-:Y:S05]  /*29a0*/  BSYNC B1 ;  /* 0x0000000000017941 */ /* 0x000fea0003800000 */
.L_x_45:
[----:B0----5:R-:W-:Y:S01]  /*29b0*/  HADD2.F32 R11, -RZ, R139.H0_H0 ;  /* 0x2000008bff0b7230 */ /* 0x021fe20000004100 */
        /* <DEDUP_REMOVED lines=8> */
.L_x_48:
[----:B------:R-:W-:Y:S05]  /*2a40*/  BSYNC B1 ;  /* 0x0000000000017941 */ /* 0x000fea0003800000 */
.L_x_47:
        /* <DEDUP_REMOVED lines=9> */
.L_x_50:
[----:B------:R-:W-:Y:S05]  /*2ae0*/  BSYNC B1 ;  /* 0x0000000000017941 */ /* 0x000fea0003800000 */
.L_x_49:
        /* <DEDUP_REMOVED lines=10> */
.L_x_52:
[----:B------:R-:W-:Y:S05]  /*2b90*/  BSYNC B1 ;  /* 0x0000000000017941 */ /* 0x000fea0003800000 */
.L_x_51:
        /* <DEDUP_REMOVED lines=10> */
.L_x_54:
[----:B------:R-:W-:Y:S05]  /*2c40*/  BSYNC B1 ;  /* 0x0000000000017941 */ /* 0x000fea0003800000 */
.L_x_53:
        /* <DEDUP_REMOVED lines=9> */
.L_x_56:
[----:B------:R-:W-:Y:S05]  /*2ce0*/  BSYNC B1 ;  /* 0x0000000000017941 */ /* 0x000fea0003800000 */
.L_x_55:
        /* <DEDUP_REMOVED lines=9> */
.L_x_58:
[----:B------:R-:W-:Y:S05]  /*2d80*/  BSYNC B1 ;  /* 0x0000000000017941 */ /* 0x000fea0003800000 */
.L_x_57:
        /* <DEDUP_REMOVED lines=10> */
.L_x_60:
[----:B------:R-:W-:Y:S05]  /*2e30*/  BSYNC B1 ;  /* 0x0000000000017941 */ /* 0x000fea0003800000 */
.L_x_59:
        /* <DEDUP_REMOVED lines=10> */
.L_x_62:
[----:B------:R-:W-:Y:S05]  /*2ee0*/  BSYNC B1 ;  /* 0x0000000000017941 */ /* 0x000fea0003800000 */
.L_x_61:
        /* <DEDUP_REMOVED lines=9> */
.L_x_64:
[----:B------:R-:W-:Y:S05]  /*2f80*/  BSYNC B1 ;  /* 0x0000000000017941 */ /* 0x000fea0003800000 */
.L_x_63:
        /* <DEDUP_REMOVED lines=9> */
.L_x_66:
[----:B------:R-:W-:Y:S05]  /*3020*/  BSYNC B1 ;  /* 0x0000000000017941 */ /* 0x000fea0003800000 */
.L_x_65:
        /* <DEDUP_REMOVED lines=10> */
.L_x_68:
[----:B------:R-:W-:Y:S05]  /*30d0*/  BSYNC B1 ;  /* 0x0000000000017941 */ /* 0x000fea0003800000 */
.L_x_67:
        /* <DEDUP_REMOVED lines=10> */
.L_x_70:
[----:B------:R-:W-:Y:S05]  /*3180*/  BSYNC B1 ;  /* 0x0000000000017941 */ /* 0x000fea0003800000 */
.L_x_69:
        /* <DEDUP_REMOVED lines=9> */
.L_x_72:
[----:B------:R-:W-:Y:S05]  /*3220*/  BSYNC B1 ;  /* 0x0000000000017941 */ /* 0x000fea0003800000 */
.L_x_71:
        /* <DEDUP_REMOVED lines=9> */
.L_x_74:
[----:B------:R-:W-:Y:S05]  /*32c0*/  BSYNC B1 ;  /* 0x0000000000017941 */ /* 0x000fea0003800000 */
.L_x_73:
        /* <DEDUP_REMOVED lines=10> */
.L_x_76:
[----:B------:R-:W-:Y:S05]  /*3370*/  BSYNC B1 ;  /* 0x0000000000017941 */ /* 0x000fea0003800000 */
.L_x_75:
        /* <DEDUP_REMOVED lines=10> */
.L_x_78:
[----:B------:R-:W-:Y:S05]  /*3420*/  BSYNC B1 ;  /* 0x0000000000017941 */ /* 0x000fea0003800000 */
.L_x_77:
        /* <DEDUP_REMOVED lines=9> */
.L_x_80:
[----:B------:R-:W-:Y:S05]  /*34c0*/  BSYNC B1 ;  /* 0x0000000000017941 */ /* 0x000fea0003800000 */
.L_x_79:
        /* <DEDUP_REMOVED lines=9> */
.L_x_82:
[----:B------:R-:W-:Y:S05]  /*3560*/  BSYNC B1 ;  /* 0x0000000000017941 */ /* 0x000fea0003800000 */
.L_x_81:
        /* <DEDUP_REMOVED lines=10> */
.L_x_84:
[----:B------:R-:W-:Y:S05]  /*3610*/  BSYNC B1 ;  /* 0x0000000000017941 */ /* 0x000fea0003800000 */
.L_x_83:
        /* <DEDUP_REMOVED lines=10> */
.L_x_86:
[----:B------:R-:W-:Y:S05]  /*36c0*/  BSYNC B1 ;  /* 0x0000000000017941 */ /* 0x000fea0003800000 */
.L_x_85:
        /* <DEDUP_REMOVED lines=9> */
.L_x_88:
[----:B------:R-:W-:Y:S05]  /*3760*/  BSYNC B1 ;  /* 0x0000000000017941 */ /* 0x000fea0003800000 */
.L_x_87:
        /* <DEDUP_REMOVED lines=9> */
.L_x_90:
[----:B------:R-:W-:Y:S05]  /*3800*/  BSYNC B1 ;  /* 0x0000000000017941 */ /* 0x000fea0003800000 */
.L_x_89:
        /* <DEDUP_REMOVED lines=10> */
.L_x_92:
[----:B------:R-:W-:Y:S05]  /*38b0*/  BSYNC B1 ;  /* 0x0000000000017941 */ /* 0x000fea0003800000 */
.L_x_91:
        /* <DEDUP_REMOVED lines=10> */
.L_x_94:
[----:B------:R-:W-:Y:S05]  /*3960*/  BSYNC B1 ;  /* 0x0000000000017941 */ /* 0x000fea0003800000 */
.L_x_93:
        /* <DEDUP_REMOVED lines=9> */
.L_x_96:
[----:B------:R-:W-:Y:S05]  /*3a00*/  BSYNC B1 ;  /* 0x0000000000017941 */ /* 0x000fea0003800000 */
.L_x_95:
        /* <DEDUP_REMOVED lines=9> */
.L_x_98:
[----:B------:R-:W-:Y:S05]  /*3aa0*/  BSYNC B1 ;  /* 0x0000000000017941 */ /* 0x000fea0003800000 */
.L_x_97:
        /* <DEDUP_REMOVED lines=10> */
.L_x_100:
[----:B------:R-:W-:Y:S05]  /*3b50*/  BSYNC B1 ;  /* 0x0000000000017941 */ /* 0x000fea0003800000 */
.L_x_99:
        /* <DEDUP_REMOVED lines=10> */
.L_x_102:
[----:B------:R-:W-:Y:S05]  /*3c00*/  BSYNC B1 ;  /* 0x0000000000017941 */ /* 0x000fea0003800000 */
.L_x_101:
        /* <DEDUP_REMOVED lines=9> */
.L_x_104:
[----:B------:R-:W-:Y:S05]  /*3ca0*/  BSYNC B1 ;  /* 0x0000000000017941 */ /* 0x000fea0003800000 */
.L_x_103:
        /* <DEDUP_REMOVED lines=9> */
.L_x_106:
[----:B------:R-:W-:Y:S05]  /*3d40*/  BSYNC B1 ;  /* 0x0000000000017941 */ /* 0x000fea0003800000 */
.L_x_105:
        /* <DEDUP_REMOVED lines=10> */
.L_x_108:
[----:B------:R-:W-:Y:S05]  /*3df0*/  BSYNC B1 ;  /* 0x0000000000017941 */ /* 0x000fea0003800000 */
.L_x_107:
        /* <DEDUP_REMOVED lines=10> */
.L_x_110:
[----:B------:R-:W-:Y:S05]  /*3ea0*/  BSYNC B1 ;  /* 0x0000000000017941 */ /* 0x000fea0003800000 */
.L_x_109:
        /* <DEDUP_REMOVED lines=9> */
.L_x_112:
[----:B------:R-:W-:Y:S05]  /*3f40*/  BSYNC B1 ;  /* 0x0000000000017941 */ /* 0x000fea0003800000 */
.L_x_111:
        /* <DEDUP_REMOVED lines=9> */
.L_x_114:
[----:B------:R-:W-:Y:S05]  /*3fe0*/  BSYNC B1 ;  /* 0x0000000000017941 */ /* 0x000fea0003800000 */
.L_x_113:
        /* <DEDUP_REMOVED lines=10> */
.L_x_116:
[----:B------:R-:W-:Y:S05]  /*4090*/  BSYNC B1 ;  /* 0x0000000000017941 */ /* 0x000fea0003800000 */
.L_x_115:
        /* <DEDUP_REMOVED lines=10> */
.L_x_118:
[----:B------:R-:W-:Y:S05]  /*4140*/  BSYNC B1 ;  /* 0x0000000000017941 */ /* 0x000fea0003800000 */
.L_x_117:
        /* <DEDUP_REMOVED lines=9> */
.L_x_120:
[----:B------:R-:W-:Y:S05]  /*41e0*/  BSYNC B1 ;  /* 0x0000000000017941 */ /* 0x000fea0003800000 */
.L_x_119:
        /* <DEDUP_REMOVED lines=9> */
.L_x_122:
[----:B------:R-:W-:Y:S05]  /*4280*/  BSYNC B1 ;  /* 0x0000000000017941 */ /* 0x000fea0003800000 */
.L_x_121:
        /* <DEDUP_REMOVED lines=10> */
.L_x_124:
[----:B------:R-:W-:Y:S05]  /*4330*/  BSYNC B1 ;  /* 0x0000000000017941 */ /* 0x000fea0003800000 */
.L_x_123:
        /* <DEDUP_REMOVED lines=10> */
.L_x_126:
[----:B------:R-:W-:Y:S05]  /*43e0*/  BSYNC B1 ;  /* 0x0000000000017941 */ /* 0x000fea0003800000 */
.L_x_125:
        /* <DEDUP_REMOVED lines=9> */
.L_x_128:
[----:B------:R-:W-:Y:S05]  /*4480*/  BSYNC B1 ;  /* 0x0000000000017941 */ /* 0x000fea0003800000 */
.L_x_127:
        /* <DEDUP_REMOVED lines=9> */
.L_x_130:
[----:B------:R-:W-:Y:S05]  /*4520*/  BSYNC B1 ;  /* 0x0000000000017941 */ /* 0x000fea0003800000 */
.L_x_129:
        /* <DEDUP_REMOVED lines=10> */
.L_x_132:
[----:B------:R-:W-:Y:S05]  /*45d0*/  BSYNC B1 ;  /* 0x0000000000017941 */ /* 0x000fea0003800000 */
.L_x_131:
        /* <DEDUP_REMOVED lines=10> */
.L_x_134:
[----:B------:R-:W-:Y:S05]  /*4680*/  BSYNC B1 ;  /* 0x0000000000017941 */ /* 0x000fea0003800000 */
.L_x_133:
        /* <DEDUP_REMOVED lines=9> */
.L_x_136:
[----:B------:R-:W-:Y:S05]  /*4720*/  BSYNC B1 ;  /* 0x0000000000017941 */ /* 0x000fea0003800000 */
.L_x_135:
        /* <DEDUP_REMOVED lines=9> */
.L_x_138:
[----:B------:R-:W-:Y:S05]  /*47c0*/  BSYNC B1 ;  /* 0x0000000000017941 */ /* 0x000fea0003800000 */
.L_x_137:
        /* <DEDUP_REMOVED lines=10> */
.L_x_140:
[----:B------:R-:W-:Y:S05]  /*4870*/  BSYNC B1 ;  /* 0x0000000000017941 */ /* 0x000fea0003800000 */
.L_x_139:
        /* <DEDUP_REMOVED lines=10> */
.L_x_142:
[----:B------:R-:W-:Y:S05]  /*4920*/  BSYNC B1 ;  /* 0x0000000000017941 */ /* 0x000fea0003800000 */
.L_x_141:
        /* <DEDUP_REMOVED lines=9> */
.L_x_144:
[----:B------:R-:W-:Y:S05]  /*49c0*/  BSYNC B1 ;  /* 0x0000000000017941 */ /* 0x000fea0003800000 */
.L_x_143:
        /* <DEDUP_REMOVED lines=9> */
.L_x_146:
[----:B------:R-:W-:Y:S05]  /*4a60*/  BSYNC B1 ;  /* 0x0000000000017941 */ /* 0x000fea0003800000 */
.L_x_145:
        /* <DEDUP_REMOVED lines=10> */
.L_x_148:
[----:B------:R-:W-:Y:S05]  /*4b10*/  BSYNC B1 ;  /* 0x0000000000017941 */ /* 0x000fea0003800000 */
.L_x_147:
        /* <DEDUP_REMOVED lines=10> */
.L_x_150:
[----:B------:R-:W-:Y:S05]  /*4bc0*/  BSYNC B1 ;  /* 0x0000000000017941 */ /* 0x000fea0003800000 */
.L_x_149:
        /* <DEDUP_REMOVED lines=9> */
.L_x_152:
[----:B------:R-:W-:Y:S05]  /*4c60*/  BSYNC B1 ;  /* 0x0000000000017941 */ /* 0x000fea0003800000 */
.L_x_151:
        /* <DEDUP_REMOVED lines=9> */
.L_x_154:
[----:B------:R-:W-:Y:S05]  /*4d00*/  BSYNC B1 ;  /* 0x0000000000017941 */ /* 0x000fea0003800000 */
.L_x_153:
        /* <DEDUP_REMOVED lines=10> */
.L_x_156:
[----:B------:R-:W-:Y:S05]  /*4db0*/  BSYNC B1 ;  /* 0x0000000000017941 */ /* 0x000fea0003800000 */
.L_x_155:
        /* <DEDUP_REMOVED lines=10> */
.L_x_158:
[----:B------:R-:W-:Y:S05]  /*4e60*/  BSYNC B1 ;  /* 0x0000000000017941 */ /* 0x000fea0003800000 */
.L_x_157:
        /* <DEDUP_REMOVED lines=9> */
.L_x_160:
[----:B------:R-:W-:Y:S05]  /*4f00*/  BSYNC B1 ;  /* 0x0000000000017941 */ /* 0x000fea0003800000 */
.L_x_159:
        /* <DEDUP_REMOVED lines=9> */
.L_x_162:
[----:B------:R-:W-:Y:S05]  /*4fa0*/  BSYNC B1 ;  /* 0x0000000000017941 */ /* 0x000fea0003800000 */
.L_x_161:
        /* <DEDUP_REMOVED lines=10> */
.L_x_164:
[----:B------:R-:W-:Y:S05]  /*5050*/  BSYNC B1 ;  /* 0x0000000000017941 */ /* 0x000fea0003800000 */
.L_x_163:
        /* <DEDUP_REMOVED lines=10> */
.L_x_166:
[----:B------:R-:W-:Y:S05]  /*5100*/  BSYNC B1 ;  /* 0x0000000000017941 */ /* 0x000fea0003800000 */
.L_x_165:
        /* <DEDUP_REMOVED lines=9> */
.L_x_168:
[----:B------:R-:W-:Y:S05]  /*51a0*/  BSYNC B1 ;  /* 0x0000000000017941 */ /* 0x000fea0003800000 */
.L_x_167:
        /* <DEDUP_REMOVED lines=9> */
.L_x_170:
[----:B------:R-:W-:Y:S05]  /*5240*/  BSYNC B1 ;  /* 0x0000000000017941 */ /* 0x000fea0003800000 */
.L_x_169:
        /* <DEDUP_REMOVED lines=10> */
.L_x_172:
[----:B------:R-:W-:Y:S05]  /*52f0*/  BSYNC B1 ;  /* 0x0000000000017941 */ /* 0x000fea0003800000 */
.L_x_171:
        /* <DEDUP_REMOVED lines=10> */
.L_x_174:
[----:B------:R-:W-:Y:S05]  /*53a0*/  BSYNC B1 ;  /* 0x0000000000017941 */ /* 0x000fea0003800000 */
.L_x_173:
        /* <DEDUP_REMOVED lines=9> */
.L_x_176:
[----:B------:R-:W-:Y:S05]  /*5440*/  BSYNC B1 ;  /* 0x0000000000017941 */ /* 0x000fea0003800000 */
.L_x_175:
        /* <DEDUP_REMOVED lines=9> */
.L_x_178:
[----:B------:R-:W-:Y:S05]  /*54e0*/  BSYNC B1 ;  /* 0x0000000000017941 */ /* 0x000fea0003800000 */
.L_x_177:
        /* <DEDUP_REMOVED lines=10> */
.L_x_180:
[----:B------:R-:W-:Y:S05]  /*5590*/  BSYNC B1 ;  /* 0x0000000000017941 */ /* 0x000fea0003800000 */
.L_x_179:
        /* <DEDUP_REMOVED lines=10> */
.L_x_182:
[----:B------:R-:W-:Y:S05]  /*5640*/  BSYNC B1 ;  /* 0x0000000000017941 */ /* 0x000fea0003800000 */
.L_x_181:
        /* <DEDUP_REMOVED lines=9> */
.L_x_184:
[----:B------:R-:W-:Y:S05]  /*56e0*/  BSYNC B1 ;  /* 0x0000000000017941 */ /* 0x000fea0003800000 */
.L_x_183:
        /* <DEDUP_REMOVED lines=9> */
.L_x_186:
[----:B------:R-:W-:Y:S05]  /*5780*/  BSYNC B1 ;  /* 0x0000000000017941 */ /* 0x000fea0003800000 */
.L_x_185:
        /* <DEDUP_REMOVED lines=10> */
.L_x_188:
[----:B------:R-:W-:Y:S05]  /*5830*/  BSYNC B1 ;  /* 0x0000000000017941 */ /* 0x000fea0003800000 */
.L_x_187:
        /* <DEDUP_REMOVED lines=10> */
.L_x_190:
[----:B------:R-:W-:Y:S05]  /*58e0*/  BSYNC B1 ;  /* 0x0000000000017941 */ /* 0x000fea0003800000 */
.L_x_189:
        /* <DEDUP_REMOVED lines=9> */
.L_x_192:
[----:B------:R-:W-:Y:S05]  /*5980*/  BSYNC B1 ;  /* 0x0000000000017941 */ /* 0x000fea0003800000 */
.L_x_191:
        /* <DEDUP_REMOVED lines=9> */
.L_x_194:
[----:B------:R-:W-:Y:S05]  /*5a20*/  BSYNC B1 ;  /* 0x0000000000017941 */ /* 0x000fea0003800000 */
.L_x_193:
        /* <DEDUP_REMOVED lines=10> */
.L_x_196:
[----:B------:R-:W-:Y:S05]  /*5ad0*/  BSYNC B1 ;  /* 0x0000000000017941 */ /* 0x000fea0003800000 */
.L_x_195:
        /* <DEDUP_REMOVED lines=10> */
.L_x_198:
[----:B------:R-:W-:Y:S05]  /*5b80*/  BSYNC B1 ;  /* 0x0000000000017941 */ /* 0x000fea0003800000 */
.L_x_197:
        /* <DEDUP_REMOVED lines=9> */
.L_x_200:
[----:B------:R-:W-:Y:S05]  /*5c20*/  BSYNC B1 ;  /* 0x0000000000017941 */ /* 0x000fea0003800000 */
.L_x_199:
        /* <DEDUP_REMOVED lines=9> */
.L_x_202:
[----:B------:R-:W-:Y:S05]  /*5cc0*/  BSYNC B1 ;  /* 0x0000000000017941 */ /* 0x000fea0003800000 */
.L_x_201:
        /* <DEDUP_REMOVED lines=10> */
.L_x_204:
[----:B------:R-:W-:Y:S05]  /*5d70*/  BSYNC B1 ;  /* 0x0000000000017941 */ /* 0x000fea0003800000 */
.L_x_203:
        /* <DEDUP_REMOVED lines=10> */
.L_x_206:
[----:B------:R-:W-:Y:S05]  /*5e20*/  BSYNC B1 ;  /* 0x0000000000017941 */ /* 0x000fea0003800000 */
.L_x_205:
        /* <DEDUP_REMOVED lines=9> */
.L_x_208:
[----:B------:R-:W-:Y:S05]  /*5ec0*/  BSYNC B1 ;  /* 0x0000000000017941 */ /* 0x000fea0003800000 */
.L_x_207:
        /* <DEDUP_REMOVED lines=9> */
.L_x_210:
[----:B------:R-:W-:Y:S05]  /*5f60*/  BSYNC B1 ;  /* 0x0000000000017941 */ /* 0x000fea0003800000 */
.L_x_209:
        /* <DEDUP_REMOVED lines=10> */
.L_x_212:
[----:B------:R-:W-:Y:S05]  /*6010*/  BSYNC B1 ;  /* 0x0000000000017941 */ /* 0x000fea0003800000 */
.L_x_211:
        /* <DEDUP_REMOVED lines=10> */
.L_x_214:
[----:B------:R-:W-:Y:S05]  /*60c0*/  BSYNC B1 ;  /* 0x0000000000017941 */ /* 0x000fea0003800000 */
.L_x_213:
        /* <DEDUP_REMOVED lines=9> */
.L_x_216:
[----:B------:R-:W-:Y:S05]  /*6160*/  BSYNC B1 ;  /* 0x0000000000017941 */ /* 0x000fea0003800000 */
.L_x_215:
        /* <DEDUP_REMOVED lines=9> */
.L_x_218:
[----:B------:R-:W-:Y:S05]  /*6200*/  BSYNC B1 ;  /* 0x0000000000017941 */ /* 0x000fea0003800000 */
.L_x_217:
        /* <DEDUP_REMOVED lines=10> */
.L_x_220:
[----:B------:R-:W-:Y:S05]  /*62b0*/  BSYNC B1 ;  /* 0x0000000000017941 */ /* 0x000fea0003800000 */
.L_x_219:
        /* <DEDUP_REMOVED lines=10> */
.L_x_222:
[----:B------:R-:W-:Y:S05]  /*6360*/  BSYNC B1 ;  /* 0x0000000000017941 */ /* 0x000fea0003800000 */
.L_x_221:
        /* <DEDUP_REMOVED lines=9> */
.L_x_224:
[----:B------:R-:W-:Y:S05]  /*6400*/  BSYNC B1 ;  /* 0x0000000000017941 */ /* 0x000fea0003800000 */
.L_x_223:
        /* <DEDUP_REMOVED lines=9> */
.L_x_226:
[----:B------:R-:W-:Y:S05]  /*64a0*/  BSYNC B1 ;  /* 0x0000000000017941 */ /* 0x000fea0003800000 */
.L_x_225:
        /* <DEDUP_REMOVED lines=10> */
.L_x_228:
[----:B------:R-:W-:Y:S05]  /*6550*/  BSYNC B1 ;  /* 0x0000000000017941 */ /* 0x000fea0003800000 */
.L_x_227:
        /* <DEDUP_REMOVED lines=10> */
.L_x_230:
[----:B------:R-:W-:Y:S05]  /*6600*/  BSYNC B1 ;  /* 0x0000000000017941 */ /* 0x000fea0003800000 */
.L_x_229:
        /* <DEDUP_REMOVED lines=9> */
.L_x_232:
[----:B------:R-:W-:Y:S05]  /*66a0*/  BSYNC B1 ;  /* 0x0000000000017941 */ /* 0x000fea0003800000 */
.L_x_231:
        /* <DEDUP_REMOVED lines=9> */
.L_x_234:
[----:B------:R-:W-:Y:S05]  /*6740*/  BSYNC B1 ;  /* 0x0000000000017941 */ /* 0x000fea0003800000 */
.L_x_233:
        /* <DEDUP_REMOVED lines=10> */
.L_x_236:
[----:B------:R-:W-:Y:S05]  /*67f0*/  BSYNC B1 ;  /* 0x0000000000017941 */ /* 0x000fea0003800000 */
.L_x_235:
        /* <DEDUP_REMOVED lines=10> */
.L_x_238:
[----:B------:R-:W-:Y:S05]  /*68a0*/  BSYNC B1 ;  /* 0x0000000000017941 */ /* 0x000fea0003800000 */
.L_x_237:
        /* <DEDUP_REMOVED lines=9> */
.L_x_240:
[----:B------:R-:W-:Y:S05]  /*6940*/  BSYNC B1 ;  /* 0x0000000000017941 */ /* 0x000fea0003800000 */
.L_x_239:
        /* <DEDUP_REMOVED lines=9> */
.L_x_242:
[----:B------:R-:W-:Y:S05]  /*69e0*/  BSYNC B1 ;  /* 0x0000000000017941 */ /* 0x000fea0003800000 */
.L_x_241:
        /* <DEDUP_REMOVED lines=10> */
.L_x_244:
[----:B------:R-:W-:Y:S05]  /*6a90*/  BSYNC B1 ;  /* 0x0000000000017941 */ /* 0x000fea0003800000 */
.L_x_243:
        /* <DEDUP_REMOVED lines=10> */
.L_x_246:
[----:B------:R-:W-:Y:S05]  /*6b40*/  BSYNC B1 ;  /* 0x0000000000017941 */ /* 0x000fea0003800000 */
.L_x_245:
[----:B01-3-5:R-:W-:Y:S01]  /*6b50*/  HADD2.F32 R7, -RZ, R139.H0_H0 ;  /* 0x2000008bff077230 */ /* 0x02bfe20000004100 */
        /* <DEDUP_REMOVED lines=8> */
.L_x_248:
[----:B------:R-:W-:Y:S05]  /*6be0*/  BSYNC B1 ;  /* 0x0000000000017941 */ /* 0x000fea0003800000 */
.L_x_247:
[----:B-----5:R-:W-:Y:S01]  /*6bf0*/  HADD2.F32 R7, -RZ, R139.H0_H0 ;  /* 0x2000008bff077230 */ /* 0x020fe20000004100 */
[----:B------:R-:W-:Y:S01]  /*6c00*/  ISETP.GT.AND P0, PT, R3, 0x8, P0 ;  /* 0x000000080300780c */ /* 0x000fe20000704270 */
[----:B0-----:R-:W-:Y:S01]  /*6c10*/  @P1 IMAD.MOV.U32 R6, RZ, RZ, R12 ;  /* 0x000000ffff061224 */ /* 0x001fe200078e000c */
[----:B------:R-:W-:Y:S02]  /*6c20*/  BSSY B1, `(.L_x_249) ;  /* 0x0000009000017945 */ /* 0x000fe40003800000 */
[----:B------:R-:W-:-:S04]  /*6c30*/  FMUL R7, R7, R136 ;  /* 0x0000008807077220 */ /* 0x000fc80000400000 */
[----:B------:R-:W-:-:S05]  /*6c40*/  FFMA R7, R38, R23, R7 ;  /* 0x0000001726077223 */ /* 0x000fca0000000007 */
[----:B------:R-:W-:-:S04]  /*6c50*/  F2FP.F16.F32.PACK_AB R7, RZ, R7 ;  /* 0x00000007ff07723e */ /* 0x000fc800000000ff */
[----:B------:R-:W-:Y:S01]  /*6c60*/  PRMT R8, R7, 0x7610, R8 ;  /* 0x0000761007087816 */ /* 0x000fe20000000008 */
[----:B------:R-:W-:-:S05]  /*6c70*/  @P1 IMAD.MOV.U32 R7, RZ, RZ, R13 ;  /* 0x000000ffff071224 */ /* 0x000fca00078e000d */
[----:B------:R0:W-:Y:S01]  /*6c80*/  @P1 STG.E.U16 desc[UR36][R6.64+0x1b0], R8 ;  /* 0x0001b00806001986 */ /* 0x0001e2000c101524 */
[----:B------:R-:W-:Y:S05]  /*6c90*/  @!P0 BRA `(.L_x_250) ;  /* 0x0000000000048947 */ /* 0x000fea0003800000 */
[----:B------:R3:W5:Y:S02]  /*6ca0*/  LDG.E.LTC128B.U16 R139, desc[UR36][R4.64+0x1b2] ;  /* 0x0001b224048b7981 */ /* 0x000764000c1e1520 */
.L_x_250:
[----:B------:R-:W-:Y:S05]  /*6cb0*/  BSYNC B1 ;  /* 0x0000000000017941 */ /* 0x000fea0003800000 */
.L_x_249:
[----:B------:R-:W-:Y:S05]  /*6cc0*/  @!P0 BRA `(.L_x_251) ;  /* 0x0000002400c08947 */ /* 0x000fea0003800000 */
[----:B-----5:R-:W-:-:S05]  /*6cd0*/  HADD2.F32 R139, -RZ, R139.H0_H0 ;  /* 0x2000008bff8b7230 */ /* 0x020fca0000004100 */
[----:B-1234-:R-:W-:-:S04]  /*6ce0*/  FMUL R4, R139, R136 ;  /* 0x000000888b047220 */ /* 0x01efc80000400000 */
[----:B------:R-:W-:-:S05]  /*6cf0*/  FFMA R4, R39, R23, R4 ;  /* 0x0000001727047223 */ /* 0x000fca0000000004 */
[----:B------:R-:W-:-:S05]  /*6d00*/  F2FP.F16.F32.PACK_AB R4, RZ, R4 ;  /* 0x00000004ff04723e */ /* 0x000fca00000000ff */
[----:B------:R1:W-:Y:S01]  /*6d10*/  STG.E.U16 desc[UR36][R12.64+0x1b2], R4 ;  /* 0x0001b2040c007986 */ /* 0x0003e2000c101524 */
[----:B------:R-:W-:Y:S05]  /*6d20*/  BRA `(.L_x_251) ;  /* 0x0000002400a87947 */ /* 0x000fea0003800000 */
.L_x_30:
[----:B------:R-:W-:Y:S01]  /*6d30*/  ULDC.64 UR4, c[0x0][0x5c0] ;  /* 0x0001700000047ab9 */ /* 0x000fe20000000a00 */
[----:B------:R-:W-:Y:S01]  /*6d40*/  ISETP.GT.AND P3, PT, R10, 0x1, PT ;  /* 0x000000010a00780c */ /* 0x000fe20003f64270 */
[-C--:B------:R-:W-:Y:S01]  /*6d50*/  FMUL R120, R120, R23.reuse ;  /* 0x0000001778787220 */ /* 0x080fe20000400000 */
[----:B------:R-:W-:Y:S01]  /*6d60*/  LEA R8, P0, R6, UR4, 0x1 ;  /* 0x0000000406087c11 */ /* 0x000fe2000f8008ff */
[-C--:B------:R-:W-:Y:S01]  /*6d70*/  FMUL R121, R121, R23.reuse ;  /* 0x0000001779797220 */ /* 0x080fe20000400000 */
[----:B------:R-:W-:Y:S01]  /*6d80*/  SHF.L.U64.HI R5, R4, 0x4, R5 ;  /* 0x0000000404057819 */ /* 0x000fe20000010205 */
[-C--:B------:R-:W-:Y:S01]  /*6d90*/  FMUL R122, R122, R23.reuse ;  /* 0x000000177a7a7220 */ /* 0x080fe20000400000 */
[----:B------:R-:W-:Y:S01]  /*6da0*/  LEA.HI.X R9, R6, UR5, R9, 0x1, P0 ;  /* 0x0000000506097c11 */ /* 0x000fe200080f0c09 */
[-C--:B------:R-:W-:Y:S01]  /*6db0*/  FMUL R123, R123, R23.reuse ;  /* 0x000000177b7b7220 */ /* 0x080fe20000400000 */
[----:B------:R-:W-:Y:S01]  /*6dc0*/  ISETP.GT.AND P0, PT, R3, RZ, P3 ;  /* 0x000000ff0300720c */ /* 0x000fe20001f04270 */
[-C--:B------:R-:W-:Y:S01]  /*6dd0*/  FMUL R124, R124, R23.reuse ;  /* 0x000000177c7c7220 */ /* 0x080fe20000400000 */
[----:B------:R-:W-:Y:S01]  /*6de0*/  F2FP.F16.F32.PACK_AB R120, RZ, R120 ;  /* 0x00000078ff78723e */ /* 0x000fe200000000ff */
[----:B------:R-:W-:Y:S01]  /*6df0*/  FMUL R125, R125, R23 ;  /* 0x000000177d7d7220 */ /* 0x000fe20000400000 */
[----:B------:R-:W-:Y:S01]  /*6e00*/  F2FP.F16.F32.PACK_AB R121, RZ, R121 ;  /* 0x00000079ff79723e */ /* 0x000fe200000000ff */
[-C--:B------:R-:W-:Y:S01]  /*6e10*/  FMUL R126, R126, R23.reuse ;  /* 0x000000177e7e7220 */ /* 0x080fe20000400000 */
[----:B------:R-:W-:Y:S01]  /*6e20*/  LEA R4, P4, R4, R8, 0x4 ;  /* 0x0000000804047211 */ /* 0x000fe200078820ff */
[----:B------:R-:W-:Y:S01]  /*6e30*/  @P2 STG.E.U16 desc[UR36][R8.64], R120 ;  /* 0x0000007808002986 */ /* 0x000fe2000c101524 */
[----:B------:R-:W-:Y:S01]  /*6e40*/  ISETP.GT.AND P2, PT, R10, 0x8, PT ;  /* 0x000000080a00780c */ /* 0x000fe20003f44270 */
[-C--:B------:R-:W-:Y:S01]  /*6e50*/  FMUL R127, R127, R23.reuse ;  /* 0x000000177f7f7220 */ /* 0x080fe20000400000 */
[----:B------:R-:W-:Y:S01]  /*6e60*/  ISETP.GT.AND P1, PT, R3, 0x8, P1 ;  /* 0x000000080300780c */ /* 0x000fe20000f24270 */
[--C-:B------:R-:W-:Y:S01]  /*6e70*/  IMAD.X R5, R5, 0x1, R9.reuse, P4 ;  /* 0x0000000105057824 */ /* 0x100fe200020e0609 */
[C---:B------:R-:W-:Y:S01]  /*6e80*/  ISETP.GT.AND P5, PT, R3.reuse, RZ, P2 ;  /* 0x000000ff0300720c */ /* 0x040fe200017a4270 */
[--C-:B------:R-:W-:Y:S01]  /*6e90*/  @P0 IMAD.MOV.U32 R6, RZ, RZ, R8.reuse ;  /* 0x000000ffff060224 */ /* 0x100fe200078e0008 */
[----:B------:R-:W-:Y:S01]  /*6ea0*/  ISETP.GT.AND P3, PT, R3, 0x8, P3 ;  /* 0x000000080300780c */ /* 0x000fe20001f64270 */
[--C-:B------:R-:W-:Y:S01]  /*6eb0*/  @P0 IMAD.MOV.U32 R7, RZ, RZ, R9.reuse ;  /* 0x000000ffff070224 */ /* 0x100fe200078e0009 */
[----:B------:R-:W-:Y:S01]  /*6ec0*/  F2FP.F16.F32.PACK_AB R122, RZ, R122 ;  /* 0x0000007aff7a723e */ /* 0x000fe200000000ff */
[----:B------:R-:W-:Y:S01]  /*6ed0*/  FMUL R128, R128, R23 ;  /* 0x0000001780807220 */ /* 0x000fe20000400000 */
[----:B------:R-:W-:Y:S01]  /*6ee0*/  F2FP.F16.F32.PACK_AB R123, RZ, R123 ;  /* 0x0000007bff7b723e */ /* 0x000fe200000000ff */
[-C--:B------:R-:W-:Y:S01]  /*6ef0*/  FMUL R129, R129, R23.reuse ;  /* 0x0000001781817220 */ /* 0x080fe20000400000 */
[----:B------:R0:W-:Y:S01]  /*6f00*/  @P0 STG.E.U16 desc[UR36][R6.64+0x2], R121 ;  /* 0x0000027906000986 */ /* 0x0001e2000c101524 */
[----:B------:R-:W-:Y:S01]  /*6f10*/  ISETP.GT.AND P0, PT, R10, 0x9, PT ;  /* 0x000000090a00780c */ /* 0x000fe20003f04270 */
[-C--:B------:R-:W-:Y:S01]  /*6f20*/  FMUL R130, R130, R23.reuse ;  /* 0x0000001782827220 */ /* 0x080fe20000400000 */
[----:B------:R-:W-:Y:S01]  /*6f30*/  F2FP.F16.F32.PACK_AB R124, RZ, R124 ;  /* 0x0000007cff7c723e */ /* 0x000fe200000000ff */
[----:B------:R-:W-:Y:S01]  /*6f40*/  @P1 STG.E.U16 desc[UR36][R4.64], R122 ;  /* 0x0000007a04001986 */ /* 0x000fe2000c101524 */
[----:B------:R-:W-:Y:S01]  /*6f50*/  ISETP.GT.AND P4, PT, R3, RZ, P0 ;  /* 0x000000ff0300720c */ /* 0x000fe20000784270 */
[----:B------:R-:W-:Y:S01]  /*6f60*/  FMUL R131, R131, R23 ;  /* 0x0000001783837220 */ /* 0x000fe20000400000 */
[----:B------:R-:W-:Y:S01]  /*6f70*/  ISETP.GT.AND P1, PT, R10, 0x10, PT ;  /* 0x000000100a00780c */ /* 0x000fe20003f24270 */
[----:B------:R-:W-:Y:S01]  /*6f80*/  @P3 STG.E.U16 desc[UR36][R4.64+0x2], R123 ;  /* 0x0000027b04003986 */ /* 0x000fe2000c101524 */
[----:B------:R-:W-:Y:S01]  /*6f90*/  F2FP.F16.F32.PACK_AB R125, RZ, R125 ;  /* 0x0000007dff7d723e */ /* 0x000fe200000000ff */
[-C--:B------:R-:W-:Y:S01]  /*6fa0*/  FMUL R132, R132, R23.reuse ;  /* 0x0000001784847220 */ /* 0x080fe20000400000 */
[C---:B------:R-:W-:Y:S01]  /*6fb0*/  ISETP.GT.AND P2, PT, R3.reuse, 0x8, P2 ;  /* 0x000000080300780c */ /* 0x040fe20001744270 */
[--C-:B0-----:R-:W-:Y:S01]  /*6fc0*/  @P5 IMAD.MOV.U32 R6, RZ, RZ, R8.reuse ;  /* 0x000000ffff065224 */ /* 0x101fe200078e0008 */
[----:B------:R-:W-:Y:S01]  /*6fd0*/  ISETP.GT.AND P3, PT, R3, 0x8, P0 ;  /* 0x000000080300780c */ /* 0x000fe20000764270 */
[--C-:B------:R-:W-:Y:S01]  /*6fe0*/  @P5 IMAD.MOV.U32 R7, RZ, RZ, R9.reuse ;  /* 0x000000ffff075224 */ /* 0x100fe200078e0009 */
[----:B------:R-:W-:Y:S01]  /*6ff0*/  ISETP.GT.AND P0, PT, R10, 0x11, PT ;  /* 0x000000110a00780c */ /* 0x000fe20003f04270 */
[-C--:B------:R-:W-:Y:S01]  /*7000*/  FMUL R133, R133, R23.reuse ;  /* 0x0000001785857220 */ /* 0x080fe20000400000 */
[----:B------:R-:W-:Y:S01]  /*7010*/  F2FP.F16.F32.PACK_AB R126, RZ, R126 ;  /* 0x0000007eff7e723e */ /* 0x000fe200000000ff */
[-C--:B------:R-:W-:Y:S01]  /*7020*/  FMUL R134, R134, R23.reuse ;  /* 0x0000001786867220 */ /* 0x080fe20000400000 */
[----:B------:R0:W-:Y:S01]  /*7030*/  @P5 STG.E.U16 desc[UR36][R6.64+0x10], R124 ;  /* 0x0000107c06005986 */ /* 0x0001e2000c101524 */
[----:B------:R-:W-:Y:S01]  /*7040*/  ISETP.GT.AND P5, PT, R3, RZ, P1 ;  /* 0x000000ff0300720c */ /* 0x000fe20000fa4270 */
[----:B------:R-:W-:Y:S01]  /*7050*/  FMUL R135, R135, R23 ;  /* 0x0000001787877220 */ /* 0x000fe20000400000 */
[----:B------:R-:W-:Y:S01]  /*7060*/  F2FP.F16.F32.PACK_AB R127, RZ, R127 ;  /* 0x0000007fff7f723e */ /* 0x000fe200000000ff */
[-C--:B------:R-:W-:Y:S01]  /*7070*/  FMUL R104, R104, R23.reuse ;  /* 0x0000001768687220 */ /* 0x080fe20000400000 */
[----:B------:R-:W-:Y:S01]  /*7080*/  F2FP.F16.F32.PACK_AB R128, RZ, R128 ;  /* 0x00000080ff80723e */ /* 0x000fe200000000ff */
[----:B------:R-:W-:Y:S01]  /*7090*/  FMUL R105, R105, R23 ;  /* 0x0000001769697220 */ /* 0x000fe20000400000 */
[----:B------:R-:W-:Y:S01]  /*70a0*/  F2FP.F16.F32.PACK_AB R129, RZ, R129 ;  /* 0x00000081ff81723e */ /* 0x000fe200000000ff */
[-C--:B------:R-:W-:Y:S01]  /*70b0*/  FMUL R106, R106, R23.reuse ;  /* 0x000000176a6a7220 */ /* 0x080fe20000400000 */
[----:B------:R-:W-:Y:S01]  /*70c0*/  ISETP.GT.AND P1, PT, R3, 0x8, P1 ;  /* 0x000000080300780c */ /* 0x000fe20000f24270 */
[----:B------:R-:W-:Y:S01]  /*70d0*/  FMUL R107, R107, R23 ;  /* 0x000000176b6b7220 */ /* 0x000fe20000400000 */
[----:B------:R-:W-:Y:S01]  /*70e0*/  F2FP.F16.F32.PACK_AB R130, RZ, R130 ;  /* 0x00000082ff82723e */ /* 0x000fe200000000ff */
[--C-:B0-----:R-:W-:Y:S01]  /*70f0*/  @P4 IMAD.MOV.U32 R6, RZ, RZ, R8.reuse ;  /* 0x000000ffff064224 */ /* 0x101fe200078e0008 */
[----:B------:R-:W-:Y:S01]  /*7100*/  F2FP.F16.F32.PACK_AB R131, RZ, R131 ;  /* 0x00000083ff83723e */ /* 0x000fe200000000ff */
[--C-:B------:R-:W-:Y:S01]  /*7110*/  @P4 IMAD.MOV.U32 R7, RZ, RZ, R9.reuse ;  /* 0x000000ffff074224 */ /* 0x100fe200078e0009 */
[----:B------:R-:W-:Y:S01]  /*7120*/  F2FP.F16.F32.PACK_AB R132, RZ, R132 ;  /* 0x00000084ff84723e */ /* 0x000fe200000000ff */
[----:B------:R-:W-:Y:S01]  /*7130*/  FMUL R108, R108, R23 ;  /* 0x000000176c6c7220 */ /* 0x000fe20000400000 */
[----:B------:R-:W-:Y:S01]  /*7140*/  F2FP.F16.F32.PACK_AB R133, RZ, R133 ;  /* 0x00000085ff85723e */ /* 0x000fe200000000ff */
[-C--:B------:R-:W-:Y:S01]  /*7150*/  FMUL R109, R109, R23.reuse ;  /* 0x000000176d6d7220 */ /* 0x080fe20000400000 */
[----:B------:R0:W-:Y:S01]  /*7160*/  @P4 STG.E.U16 desc[UR36][R6.64+0x12], R125 ;  /* 0x0000127d06004986 */ /* 0x0001e2000c101524 */
[----:B------:R-:W-:Y:S01]  /*7170*/  ISETP.GT.AND P4, PT, R3, RZ, P0 ;  /* 0x000000ff0300720c */ /* 0x000fe20000784270 */
[-C--:B------:R-:W-:Y:S01]  /*7180*/  FMUL R110, R110, R23.reuse ;  /* 0x000000176e6e7220 */ /* 0x080fe20000400000 */
[----:B------:R-:W-:Y:S01]  /*7190*/  F2FP.F16.F32.PACK_AB R134, RZ, R134 ;  /* 0x00000086ff86723e */ /* 0x000fe200000000ff */
[----:B------:R-:W-:Y:S01]  /*71a0*/  @P2 STG.E.U16 desc[UR36][R4.64+0x10], R126 ;  /* 0x0000107e04002986 */ /* 0x000fe2000c101524 */
[----:B------:R-:W-:Y:S01]  /*71b0*/  ISETP.GT.AND P2, PT, R10, 0x18, PT ;  /* 0x000000180a00780c */ /* 0x000fe20003f44270 */
[----:B------:R-:W-:Y:S01]  /*71c0*/  FMUL R111, R111, R23 ;  /* 0x000000176f6f7220 */ /* 0x000fe20000400000 */
[----:B------:R-:W-:Y:S01]  /*71d0*/  F2FP.F16.F32.PACK_AB R135, RZ, R135 ;  /* 0x00000087ff87723e */ /* 0x000fe200000000ff */
[----:B------:R-:W-:Y:S01]  /*71e0*/  @P3 STG.E.U16 desc[UR36][R4.64+0x12], R127 ;  /* 0x0000127f04003986 */ /* 0x000fe2000c101524 */
[----:B------:R-:W-:Y:S01]  /*71f0*/  ISETP.GT.AND P3, PT, R3, 0x8, P0 ;  /* 0x000000080300780c */ /* 0x000fe20000764270 */
[----:B------:R-:W-:Y:S01]  /*7200*/  FMUL R112, R112, R23 ;  /* 0x0000001770707220 */ /* 0x000fe20000400000 */
[----:B------:R-:W-:Y:S01]  /*7210*/  ISETP.GT.AND P0, PT, R10, 0x19, PT ;  /* 0x000000190a00780c */ /* 0x000fe20003f04270 */
[--C-:B0-----:R-:W-:Y:S01]  /*7220*/  @P5 IMAD.MOV.U32 R6, RZ, RZ, R8.reuse ;  /* 0x000000ffff065224 */ /* 0x101fe200078e0008 */
[----:B------:R-:W-:Y:S01]  /*7230*/  F2FP.F16.F32.PACK_AB R104, RZ, R104 ;  /* 0x00000068ff68723e */ /* 0x000fe200000000ff */
[--C-:B------:R-:W-:Y:S01]  /*7240*/  @P5 IMAD.MOV.U32 R7, RZ, RZ, R9.reuse ;  /* 0x000000ffff075224 */ /* 0x100fe200078e0009 */
[----:B------:R-:W-:Y:S01]  /*7250*/  F2FP.F16.F32.PACK_AB R105, RZ, R105 ;  /* 0x00000069ff69723e */ /* 0x000fe200000000ff */
        /* <DEDUP_REMOVED lines=12> */
[----:B------:R-:W-:Y:S01]  /*7320*/  F2FP.F16.F32.PACK_AB R110, RZ, R110 ;  /* 0x0000006eff6e723e */ /* 0x000fe200000000ff */
[----:B------:R-:W-:Y:S01]  /*7330*/  FMUL R119, R119, R23 ;  /* 0x0000001777777220 */ /* 0x000fe20000400000 */
[----:B------:R-:W-:Y:S01]  /*7340*/  F2FP.F16.F32.PACK_AB R111, RZ, R111 ;  /* 0x0000006fff6f723e */ /* 0x000fe200000000ff */
        /* <DEDUP_REMOVED lines=8> */
[C---:B------:R-:W-:Y:S01]  /*73d0*/  ISETP.GT.AND P4, PT, R3.reuse, RZ, P0 ;  /* 0x000000ff0300720c */ /* 0x040fe20000784270 */
[----:B------:R-:W-:Y:S01]  /*73e0*/  FMUL R90, R90, R23 ;  /* 0x000000175a5a7220 */ /* 0x000fe20000400000 */
[----:B------:R-:W-:Y:S01]  /*73f0*/  F2FP.F16.F32.PACK_AB R115, RZ, R115 ;  /* 0x00000073ff73723e */ /* 0x000fe200000000ff */
[----:B------:R-:W-:Y:S01]  /*7400*/  @P1 STG.E.U16 desc[UR36][R4.64+0x20], R130 ;  /* 0x0000208204001986 */ /* 0x000fe2000c101524 */
[----:B------:R-:W-:Y:S01]  /*7410*/  ISETP.GT.AND P1, PT, R3, 0x8, P2 ;  /* 0x000000080300780c */ /* 0x000fe20001724270 */
[-C--:B------:R-:W-:Y:S01]  /*7420*/  FMUL R91, R91, R23.reuse ;  /* 0x000000175b5b7220 */ /* 0x080fe20000400000 */
[----:B------:R-:W-:Y:S01]  /*7430*/  ISETP.GT.AND P2, PT, R10, 0x20, PT ;  /* 0x000000200a00780c */ /* 0x000fe20003f44270 */
        /* <DEDUP_REMOVED lines=232> */
[----:B0-----:R-:W-:Y:S01]  /*82c0*/  @P5 IMAD.MOV.U32 R6, RZ, RZ, R8 ;  /* 0x000000ffff065224 */ /* 0x001fe200078e0008 */
[----:B------:R-:W-:Y:S01]  /*82d0*/  F2FP.F16.F32.PACK_AB R28, RZ, R28 ;  /* 0x0000001cff1c723e */ /* 0x000fe200000000ff */
[----:B------:R-:W-:Y:S01]  /*82e0*/  @P5 IMAD.MOV.U32 R7, RZ, RZ, R9 ;  /* 0x000000ffff075224 */ /* 0x000fe200078e0009 */
[----:B------:R-:W-:Y:S01]  /*82f0*/  F2FP.F16.F32.PACK_AB R29, RZ, R29 ;  /* 0x0000001dff1d723e */ /* 0x000fe200000000ff */
[-C--:B------:R-:W-:Y:S01]  /*8300*/  FMUL R37, R37, R23.reuse ;  /* 0x0000001725257220 */ /* 0x080fe20000400000 */
[----:B------:R-:W-:Y:S01]  /*8310*/  F2FP.F16.F32.PACK_AB R30, RZ, R30 ;  /* 0x0000001eff1e723e */ /* 0x000fe200000000ff */
[-C--:B------:R-:W-:Y:S01]  /*8320*/  FMUL R38, R38, R23.reuse ;  /* 0x0000001726267220 */ /* 0x080fe20000400000 */
[----:B------:R0:W-:Y:S01]  /*8330*/  @P5 STG.E.U16 desc[UR36][R6.64+0x90], R92 ;  /* 0x0000905c06005986 */ /* 0x0001e2000c101524 */
[----:B------:R-:W-:Y:S01]  /*8340*/  ISETP.GT.AND P5, PT, R3, RZ, P2 ;  /* 0x000000ff0300720c */ /* 0x000fe200017a4270 */
[----:B------:R-:W-:Y:S01]  /*8350*/  FMUL R39, R39, R23 ;  /* 0x0000001727277220 */ /* 0x000fe20000400000 */
[----:B------:R-:W-:-:S02]  /*8360*/  F2FP.F16.F32.PACK_AB R31, RZ, R31 ;  /* 0x0000001fff1f723e */ /* 0x000fc400000000ff */
[----:B------:R-:W-:Y:S02]  /*8370*/  F2FP.F16.F32.PACK_AB R32, RZ, R32 ;  /* 0x00000020ff20723e */ /* 0x000fe400000000ff */
[----:B------:R-:W-:Y:S02]  /*8380*/  F2FP.F16.F32.PACK_AB R33, RZ, R33 ;  /* 0x00000021ff21723e */ /* 0x000fe400000000ff */
[----:B------:R-:W-:Y:S02]  /*8390*/  F2FP.F16.F32.PACK_AB R34, RZ, R34 ;  /* 0x00000022ff22723e */ /* 0x000fe400000000ff */
[----:B------:R-:W-:Y:S01]  /*83a0*/  F2FP.F16.F32.PACK_AB R35, RZ, R35 ;  /* 0x00000023ff23723e */ /* 0x000fe200000000ff */
[----:B0-----:R-:W-:Y:S01]  /*83b0*/  @P4 IMAD.MOV.U32 R6, RZ, RZ, R8 ;  /* 0x000000ffff064224 */ /* 0x001fe200078e0008 */
[----:B------:R-:W-:Y:S01]  /*83c0*/  F2FP.F16.F32.PACK_AB R36, RZ, R36 ;  /* 0x00000024ff24723e */ /* 0x000fe200000000ff */
[----:B------:R-:W-:Y:S01]  /*83d0*/  @P4 IMAD.MOV.U32 R7, RZ, RZ, R9 ;  /* 0x000000ffff074224 */ /* 0x000fe200078e0009 */
[----:B------:R-:W-:-:S02]  /*83e0*/  F2FP.F16.F32.PACK_AB R37, RZ, R37 ;  /* 0x00000025ff25723e */ /* 0x000fc400000000ff */
[----:B------:R-:W-:Y:S02]  /*83f0*/  F2FP.F16.F32.PACK_AB R38, RZ, R38 ;  /* 0x00000026ff26723e */ /* 0x000fe400000000ff */
[----:B------:R0:W-:Y:S01]  /*8400*/  @P4 STG.E.U16 desc[UR36][R6.64+0x92], R93 ;  /* 0x0000925d06004986 */ /* 0x0001e2000c101524 */
[C---:B------:R-:W-:Y:S02]  /*8410*/  ISETP.GT.AND P4, PT, R3.reuse, RZ, P0 ;  /* 0x000000ff0300720c */ /* 0x040fe40000784270 */
[----:B------:R-:W-:Y:S01]  /*8420*/  F2FP.F16.F32.PACK_AB R39, RZ, R39 ;  /* 0x00000027ff27723e */ /* 0x000fe200000000ff */
[----:B------:R-:W-:Y:S01]  /*8430*/  @P1 STG.E.U16 desc[UR36][R4.64+0x90], R94 ;  /* 0x0000905e04001986 */ /* 0x000fe2000c101524 */
[C---:B------:R-:W-:Y:S02]  /*8440*/  ISETP.GT.AND P1, PT, R3.reuse, 0x8, P2 ;  /* 0x000000080300780c */ /* 0x040fe40001724270 */
[----:B------:R-:W-:Y:S01]  /*8450*/  ISETP.GT.AND P2, PT, R10, 0x58, PT ;  /* 0x000000580a00780c */ /* 0x000fe20003f44270 */
[----:B------:R-:W-:Y:S01]  /*8460*/  @P3 STG.E.U16 desc[UR36][R4.64+0x92], R95 ;  /* 0x0000925f04003986 */ /* 0x000fe2000c101524 */
[----:B------:R-:W-:-:S02]  /*8470*/  ISETP.GT.AND P3, PT, R3, 0x8, P0 ;  /* 0x000000080300780c */ /* 0x000fc40000764270 */
[----:B------:R-:W-:Y:S01]  /*8480*/  ISETP.GT.AND P0, PT, R10, 0x59, PT ;  /* 0x000000590a00780c */ /* 0x000fe20003f04270 */
[----:B0-----:R-:W-:Y:S02]  /*8490*/  @P5 IMAD.MOV.U32 R6, RZ, RZ, R8 ;  /* 0x000000ffff065224 */ /* 0x001fe400078e0008 */
[----:B------:R-:W-:-:S05]  /*84a0*/  @P5 IMAD.MOV.U32 R7, RZ, RZ, R9 ;  /* 0x000000ffff075224 */ /* 0x000fca00078e0009 */
[----:B------:R0:W-:Y:S01]  /*84b0*/  @P5 STG.E.U16 desc[UR36][R6.64+0xa0], R96 ;  /* 0x0000a06006005986 */ /* 0x0001e2000c101524 */
[----:B------:R-:W-:Y:S01]  /*84c0*/  ISETP.GT.AND P5, PT, R3, RZ, P2 ;  /* 0x000000ff0300720c */ /* 0x000fe200017a4270 */
[----:B0-----:R-:W-:Y:S02]  /*84d0*/  @P4 IMAD.MOV.U32 R6, RZ, RZ, R8 ;  /* 0x000000ffff064224 */ /* 0x001fe400078e0008 */
[----:B------:R-:W-:-:S05]  /*84e0*/  @P4 IMAD.MOV.U32 R7, RZ, RZ, R9 ;  /* 0x000000ffff074224 */ /* 0x000fca00078e0009 */
[----:B------:R0:W-:Y:S01]  /*84f0*/  @P4 STG.E.U16 desc[UR36][R6.64+0xa2], R97 ;  /* 0x0000a26106004986 */ /* 0x0001e2000c101524 */
[----:B------:R-:W-:-:S03]  /*8500*/  ISETP.GT.AND P4, PT, R3, RZ, P0 ;  /* 0x000000ff0300720c */ /* 0x000fc60000784270 */
[----:B------:R-:W-:Y:S01]  /*8510*/  @P1 STG.E.U16 desc[UR36][R4.64+0xa0], R98 ;  /* 0x0000a06204001986 */ /* 0x000fe2000c101524 */
[C---:B------:R-:W-:Y:S02]  /*8520*/  ISETP.GT.AND P1, PT, R3.reuse, 0x8, P2 ;  /* 0x000000080300780c */ /* 0x040fe40001724270 */
[C---:B------:R-:W-:Y:S01]  /*8530*/  ISETP.GT.AND P2, PT, R10.reuse, 0x60, PT ;  /* 0x000000600a00780c */ /* 0x040fe20003f44270 */
[----:B------:R-:W-:Y:S01]  /*8540*/  @P3 STG.E.U16 desc[UR36][R4.64+0xa2], R99 ;  /* 0x0000a26304003986 */ /* 0x000fe2000c101524 */
[----:B------:R-:W-:Y:S02]  /*8550*/  ISETP.GT.AND P3, PT, R3, 0x8, P0 ;  /* 0x000000080300780c */ /* 0x000fe40000764270 */
        /* <DEDUP_REMOVED lines=144> */
[C---:B------:R-:W-:Y:S02]  /*8e60*/  ISETP.GT.AND P5, PT, R3.reuse, RZ, P2 ;  /* 0x000000ff0300720c */ /* 0x040fe400017a4270 */
[----:B------:R-:W-:Y:S01]  /*8e70*/  ISETP.GT.AND P2, PT, R3, 0x8, P2 ;  /* 0x000000080300780c */ /* 0x000fe20001744270 */
[----:B0-----:R-:W-:Y:S02]  /*8e80*/  @P4 IMAD.MOV.U32 R6, RZ, RZ, R8 ;  /* 0x000000ffff064224 */ /* 0x001fe400078e0008 */
[----:B------:R-:W-:-:S05]  /*8e90*/  @P4 IMAD.MOV.U32 R7, RZ, RZ, R9 ;  /* 0x000000ffff074224 */ /* 0x000fca00078e0009 */
[----:B------:R0:W-:Y:S01]  /*8ea0*/  @P4 STG.E.U16 desc[UR36][R6.64+0x152], R45 ;  /* 0x0001522d06004986 */ /* 0x0001e2000c101524 */
[C---:B------:R-:W-:Y:S02]  /*8eb0*/  ISETP.GT.AND P4, PT, R3.reuse, RZ, P0 ;  /* 0x000000ff0300720c */ /* 0x040fe40000784270 */
[----:B------:R-:W-:Y:S01]  /*8ec0*/  ISETP.GT.AND P0, PT, R3, 0x8, P0 ;  /* 0x000000080300780c */ /* 0x000fe20000704270 */
[----:B------:R-:W-:Y:S01]  /*8ed0*/  @P1 STG.E.U16 desc[UR36][R4.64+0x150], R46 ;  /* 0x0001502e04001986 */ /* 0x000fe2000c101524 */
[----:B------:R-:W-:-:S03]  /*8ee0*/  ISETP.GT.AND P1, PT, R10, 0xb9, PT ;  /* 0x000000b90a00780c */ /* 0x000fc60003f24270 */
[----:B------:R-:W-:Y:S01]  /*8ef0*/  @P3 STG.E.U16 desc[UR36][R4.64+0x152], R47 ;  /* 0x0001522f04003986 */ /* 0x000fe2000c101524 */
        /* <DEDUP_REMOVED lines=14> */
[----:B------:R-:W-:-:S05]  /*8fe0*/  ISETP.GT.AND P0, PT, R10, 0xc1, PT ;  /* 0x000000c10a00780c */ /* 0x000fca0003f04270 */
        /* <DEDUP_REMOVED lines=8> */
[----:B------:R-:W-:-:S03]  /*9070*/  ISETP.GT.AND P5, PT, R3, RZ, P0 ;  /* 0x000000ff0300720c */ /* 0x000fc600007a4270 */
[----:B------:R-:W-:Y:S04]  /*9080*/  @P3 STG.E.U16 desc[UR36][R4.64+0x170], R54 ;  /* 0x0001703604003986 */ /* 0x000fe8000c101524 */
[----:B------:R-:W-:Y:S01]  /*9090*/  @P1 STG.E.U16 desc[UR36][R4.64+0x172], R55 ;  /* 0x0001723704001986 */ /* 0x000fe2000c101524 */
[C---:B------:R-:W-:Y:S02]  /*90a0*/  ISETP.GT.AND P1, PT, R3.reuse, 0x8, P0 ;  /* 0x000000080300780c */ /* 0x040fe40000724270 */
[----:B------:R-:W-:Y:S01]  /*90b0*/  ISETP.GT.AND P0, PT, R10, 0xc9, PT ;  /* 0x000000c90a00780c */ /* 0x000fe20003f04270 */
[----:B0-----:R-:W-:Y:S02]  /*90c0*/  @P4 IMAD.MOV.U32 R6, RZ, RZ, R8 ;  /* 0x000000ffff064224 */ /* 0x001fe400078e0008 */
[----:B------:R-:W-:Y:S01]  /*90d0*/  @P4 IMAD.MOV.U32 R7, RZ, RZ, R9 ;  /* 0x000000ffff074224 */ /* 0x000fe200078e0009 */
[----:B------:R-:W-:-:S04]  /*90e0*/  ISETP.GT.AND P3, PT, R3, RZ, P0 ;  /* 0x000000ff0300720c */ /* 0x000fc80000764270 */
[----:B------:R0:W-:Y:S01]  /*90f0*/  @P4 STG.E.U16 desc[UR36][R6.64+0x180], R24 ;  /* 0x0001801806004986 */ /* 0x0001e2000c101524 */
[----:B------:R-:W-:Y:S01]  /*9100*/  ISETP.GT.AND P4, PT, R10, 0xc8, PT ;  /* 0x000000c80a00780c */ /* 0x000fe20003f84270 */
        /* <DEDUP_REMOVED lines=12> */
[----:B------:R-:W-:Y:S02]  /*91d0*/  ISETP.GT.AND P5, PT, R3, 0x8, P0 ;  /* 0x000000080300780c */ /* 0x000fe400007a4270 */
[----:B------:R-:W-:Y:S01]  /*91e0*/  ISETP.GT.AND P0, PT, R10, 0xd1, PT ;  /* 0x000000d10a00780c */ /* 0x000fe20003f04270 */
[----:B0-----:R-:W-:Y:S02]  /*91f0*/  @P3 IMAD.MOV.U32 R6, RZ, RZ, R8 ;  /* 0x000000ffff063224 */ /* 0x001fe400078e0008 */
[----:B------:R-:W-:-:S05]  /*9200*/  @P3 IMAD.MOV.U32 R7, RZ, RZ, R9 ;  /* 0x000000ffff073224 */ /* 0x000fca00078e0009 */
[----:B------:R0:W-:Y:S01]  /*9210*/  @P3 STG.E.U16 desc[UR36][R6.64+0x192], R29 ;  /* 0x0001921d06003986 */ /* 0x0001e2000c101524 */
[----:B------:R-:W-:-:S03]  /*9220*/  ISETP.GT.AND P3, PT, R10, 0xd0, PT ;  /* 0x000000d00a00780c */ /* 0x000fc60003f64270 */
[----:B------:R-:W-:Y:S01]  /*9230*/  @P4 STG.E.U16 desc[UR36][R4.64+0x190], R30 ;  /* 0x0001901e04004986 */ /* 0x000fe2000c101524 */
[C---:B------:R-:W-:Y:S02]  /*9240*/  ISETP.GT.AND P4, PT, R3.reuse, RZ, P3 ;  /* 0x000000ff0300720c */ /* 0x040fe40001f84270 */
[C---:B------:R-:W-:Y:S01]  /*9250*/  ISETP.GT.AND P3, PT, R3.reuse, 0x8, P3 ;  /* 0x000000080300780c */ /* 0x040fe20001f64270 */
[----:B------:R-:W-:Y:S01]  /*9260*/  @P5 STG.E.U16 desc[UR36][R4.64+0x192], R31 ;  /* 0x0001921f04005986 */ /* 0x000fe2000c101524 */
[C---:B------:R-:W-:Y:S02]  /*9270*/  ISETP.GT.AND P5, PT, R3.reuse, RZ, P0 ;  /* 0x000000ff0300720c */ /* 0x040fe400007a4270 */
[----:B------:R-:W-:-:S07]  /*9280*/  ISETP.GT.AND P0, PT, R3, 0x8, P0 ;  /* 0x000000080300780c */ /* 0x000fce0000704270 */
        /* <DEDUP_REMOVED lines=10> */
[----:B------:R-:W-:Y:S04]  /*9330*/  @P3 STG.E.U16 desc[UR36][R4.64+0x1a0], R34 ;  /* 0x0001a02204003986 */ /* 0x000fe8000c101524 */
[----:B------:R-:W-:Y:S06]  /*9340*/  @P0 STG.E.U16 desc[UR36][R4.64+0x1a2], R35 ;  /* 0x0001a22304000986 */ /* 0x000fec000c101524 */
[----:B0-----:R-:W-:-:S02]  /*9350*/  @P5 IMAD.MOV.U32 R6, RZ, RZ, R8 ;  /* 0x000000ffff065224 */ /* 0x001fc400078e0008 */
[----:B------:R-:W-:-:S05]  /*9360*/  @P5 IMAD.MOV.U32 R7, RZ, RZ, R9 ;  /* 0x000000ffff075224 */ /* 0x000fca00078e0009 */
[----:B------:R0:W-:Y:S04]  /*9370*/  @P5 STG.E.U16 desc[UR36][R6.64+0x1b0], R36 ;  /* 0x0001b02406005986 */ /* 0x0001e8000c101524 */
[----:B------:R1:W-:Y:S04]  /*9380*/  @P4 STG.E.U16 desc[UR36][R8.64+0x1b2], R37 ;  /* 0x0001b22508004986 */ /* 0x0003e8000c101524 */
[----:B------:R1:W-:Y:S01]  /*9390*/  @P2 STG.E.U16 desc[UR36][R4.64+0x1b0], R38 ;  /* 0x0001b02604002986 */ /* 0x0003e2000c101524 */
[----:B0-----:R-:W-:Y:S02]  /*93a0*/  @P1 IMAD.MOV.U32 R6, RZ, RZ, R4 ;  /* 0x000000ffff061224 */ /* 0x001fe400078e0004 */
[----:B------:R-:W-:-:S05]  /*93b0*/  @P1 IMAD.MOV.U32 R7, RZ, RZ, R5 ;  /* 0x000000ffff071224 */ /* 0x000fca00078e0005 */
[----:B------:R1:W-:Y:S02]  /*93c0*/  @P1 STG.E.U16 desc[UR36][R6.64+0x1b2], R39 ;  /* 0x0001b22706001986 */ /* 0x0003e4000c101524 */
.L_x_251:
[----:B------:R-:W-:Y:S05]  /*93d0*/  BSYNC B0 ;  /* 0x0000000000007941 */ /* 0x000fea0003800000 */
.L_x_29:
[----:B------:R-:W-:Y:S01]  /*93e0*/  ULDC UR4, c[0x0][0xc] ;  /* 0x0000030000047ab9 */ /* 0x000fe20000000800 */
[----:B------:R-:W-:Y:S01]  /*93f0*/  ULDC UR5, c[0x0][0x10] ;  /* 0x0000040000057ab9 */ /* 0x000fe20000000800 */
[----:B------:R-:W0:Y:S01]  /*9400*/  LDC R3, c[0x0][0x14] ;  /* 0x00000500ff037b82 */ /* 0x000e220000000800 */
[----:B------:R-:W-:Y:S01]  /*9410*/  UIMAD.WIDE.U32 UR4, UR4, UR5, URZ ;  /* 0x00000005040472a5 */ /* 0x000fe2000f8e003f */
[----:B------:R-:W-:Y:S02]  /*9420*/  IMAD.MOV.U32 R140, RZ, RZ, -0x1 ;  /* 0xffffffffff8c7424 */ /* 0x000fe400078e00ff */
[----:B------:R-:W-:-:S03]  /*9430*/  IMAD.MOV.U32 R137, RZ, RZ, -0x1 ;  /* 0xffffffffff897424 */ /* 0x000fc600078e00ff */
[----:B0-----:R-:W-:-:S04]  /*9440*/  IMAD.WIDE.U32 R16, R3, UR4, R16 ;  /* 0x0000000403107c25 */ /* 0x001fc8000f8e0010 */
[----:B------:R-:W-:Y:S01]  /*9450*/  IMAD R3, R3, UR5, RZ ;  /* 0x0000000503037c24 */ /* 0x000fe2000f8e02ff */
[----:B------:R-:W-:Y:S02]  /*9460*/  ULDC.64 UR4, c[0x0][0x650] ;  /* 0x0001940000047ab9 */ /* 0x000fe40000000a00 */
[----:B------:R-:W-:Y:S01]  /*9470*/  ISETP.GE.U32.AND P0, PT, R16, UR4, PT ;  /* 0x0000000410007c0c */ /* 0x000fe2000bf06070 */
[--C-:B------:R-:W-:Y:S01]  /*9480*/  IMAD.IADD R17, R17, 0x1, R3.reuse ;  /* 0x0000000111117824 */ /* 0x100fe200078e0203 */
[----:B------:R-:W-:-:S04]  /*9490*/  PRMT R3, RZ, 0x7610, R3 ;  /* 0x00007610ff037816 */ /* 0x000fc80000000003 */
[----:B------:R-:W-:-:S13]  /*94a0*/  ISETP.GE.U32.AND.EX P0, PT, R17, UR5, PT, P0 ;  /* 0x0000000511007c0c */ /* 0x000fda000bf06100 */
[----:B------:R-:W-:Y:S05]  /*94b0*/  @P0 BRA `(.L_x_252) ;  /* 0x0000000400640947 */ /* 0x000fea0003800000 */
[----:B-1----:R-:W0:Y:S01]  /*94c0*/  S2R R12, SR_CTAID.X ;  /* 0x00000000000c7919 */ /* 0x002e220000002500 */
[----:B------:R-:W1:Y:S01]  /*94d0*/  LDC.64 R10, c[0x0][0x628] ;  /* 0x00018a00ff0a7b82 */ /* 0x000e620000000a00 */
[----:B------:R-:W-:Y:S01]  /*94e0*/  ULDC UR4, c[0x0][0x150] ;  /* 0x0000540000047ab9 */ /* 0x000fe20000000800 */
[----:B------:R-:W-:Y:S01]  /*94f0*/  IMAD.MOV.U32 R8, RZ, RZ, R16 ;  /* 0x000000ffff087224 */ /* 0x000fe200078e0010 */
[----:B------:R-:W0:Y:S01]  /*9500*/  S2R R24, SR_CTAID.Y ;  /* 0x0000000000187919 */ /* 0x000e220000002600 */
[----:B------:R-:W-:-:S04]  /*9510*/  IMAD.MOV.U32 R9, RZ, RZ, R17 ;  /* 0x000000ffff097224 */ /* 0x000fc800078e0011 */
[----:B------:R-:W2:Y:S08]  /*9520*/  LDC R21, c[0x0][0x144] ;  /* 0x00005100ff157b82 */ /* 0x000eb00000000800 */
[----:B------:R-:W2:Y:S08]  /*9530*/  LDC R0, c[0x0][0x630] ;  /* 0x00018c00ff007b82 */ /* 0x000eb00000000800 */
[----:B------:R-:W2:Y:S01]  /*9540*/  LDC.64 R14, c[0x0][0x620] ;  /* 0x00018800ff0e7b82 */ /* 0x000ea20000000a00 */
[----:B-1----:R-:W-:-:S04]  /*9550*/  ISETP.NE.U32.AND P0, PT, R10, RZ, PT ;  /* 0x000000ff0a00720c */ /* 0x002fc80003f05070 */
[----:B------:R-:W-:Y:S02]  /*9560*/  ISETP.NE.AND.EX P0, PT, R11, RZ, PT, P0 ;  /* 0x000000ff0b00720c */ /* 0x000fe40003f05300 */
[----:B0-----:R-:W-:-:S05]  /*9570*/  I2FP.F32.U32 R3, R12 ;  /* 0x0000000c00037245 */ /* 0x001fca0000201000 */
[----:B------:R-:W-:-:S04]  /*9580*/  FMUL R3, R3, UR4 ;  /* 0x0000000403037c20 */ /* 0x000fc80008400000 */
[----:B------:R0:W1:Y:S02]  /*9590*/  F2I.U32.TRUNC.NTZ R20, R3 ;  /* 0x0000000300147305 */ /* 0x000064000020f000 */
[----:B------:R-:W-:Y:S05]  /*95a0*/  @!P0 BRA `(.L_x_253) ;  /* 0x0000000000288947 */ /* 0x000fea0003800000 */
[----:B0-----:R-:W0:Y:S02]  /*95b0*/  LDC R3, c[0x0][0x634] ;  /* 0x00018d00ff037b82 */ /* 0x001e240000000800 */
[----:B0-----:R-:W-:-:S05]  /*95c0*/  IADD3 R3, P0, R16, R3, RZ ;  /* 0x0000000310037210 */ /* 0x001fca0007f1e0ff */
[----:B------:R-:W-:-:S04]  /*95d0*/  IMAD.X R13, RZ, RZ, R17, P0 ;  /* 0x000000ffff0d7224 */ /* 0x000fc800000e0611 */
[----:B--234-:R-:W-:-:S04]  /*95e0*/  IMAD.WIDE.U32 R4, R13, R10, RZ ;  /* 0x0000000a0d047225 */ /* 0x01cfc800078e00ff */
[----:B------:R-:W-:-:S04]  /*95f0*/  IMAD.WIDE.U32 R6, P0, R3, R11, R4 ;  /* 0x0000000b03067225 */ /* 0x000fc80007800004 */
[----:B------:R-:W-:-:S04]  /*9600*/  IMAD.WIDE.U32 R4, R3, R10, RZ ;  /* 0x0000000a03047225 */ /* 0x000fc800078e00ff */
[----:B------:R-:W-:Y:S01]  /*9610*/  IMAD.X R9, RZ, RZ, RZ, P0 ;  /* 0x000000ffff097224 */ /* 0x000fe200000e06ff */
[----:B------:R-:W-:Y:S01]  /*9620*/  IADD3 RZ, P0, R5, R6, RZ ;  /* 0x0000000605ff7210 */ /* 0x000fe20007f1e0ff */
[----:B------:R-:W-:-:S04]  /*9630*/  IMAD.MOV.U32 R8, RZ, RZ, R7 ;  /* 0x000000ffff087224 */ /* 0x000fc800078e0007 */
[----:B------:R-:W-:-:S08]  /*9640*/  IMAD.WIDE.U32.X R8, R13, R11, R8, P0 ;  /* 0x0000000b0d087225 */ /* 0x000fd000000e0408 */
.L_x_253:
[----:B------:R-:W3:Y:S01]  /*9650*/  LDC.64 R28, c[0x0][0x640] ;  /* 0x00019000ff1c7b82 */ /* 0x000ee20000000a00 */
[-CC-:B--2---:R-:W-:Y:S01]  /*9660*/  SHF.R.U64 R137, R8, R0.reuse, R9.reuse ;  /* 0x0000000008897219 */ /* 0x184fe20000001209 */
[----:B-1----:R-:W-:Y:S01]  /*9670*/  IMAD.MOV R20, RZ, RZ, -R20 ;  /* 0x000000ffff147224 */ /* 0x002fe200078e0a14 */
[----:B------:R-:W-:Y:S01]  /*9680*/  SHF.R.U32.HI R0, RZ, R0, R9 ;  /* 0x00000000ff007219 */ /* 0x000fe20000011609 */
[----:B------:R-:W-:Y:S01]  /*9690*/  ULDC UR4, c[0x0][0x154] ;  /* 0x0000550000047ab9 */ /* 0x000fe20000000800 */
[----:B0-----:R-:W-:Y:S01]  /*96a0*/  IADD3 R3, P0, RZ, -R137, RZ ;  /* 0x80000089ff037210 */ /* 0x001fe20007f1e0ff */
[----:B------:R-:W-:Y:S02]  /*96b0*/  IMAD R21, R21, R20, R12 ;  /* 0x0000001415157224 */ /* 0x000fe400078e020c */
[----:B------:R-:W0:Y:S01]  /*96c0*/  LDC R6, c[0x0][0x618] ;  /* 0x00018600ff067b82 */ /* 0x000e220000000800 */
[----:B------:R-:W-:Y:S02]  /*96d0*/  IMAD.MOV.U32 R7, RZ, RZ, 0x1 ;  /* 0x00000001ff077424 */ /* 0x000fe400078e00ff */
[----:B---34-:R-:W-:-:S04]  /*96e0*/  IMAD.X R5, RZ, RZ, ~R0, P0 ;  /* 0x000000ffff057224 */ /* 0x018fc800000e0e00 */
[-C--:B------:R-:W-:Y:S01]  /*96f0*/  IMAD R0, R5, R14.reuse, RZ ;  /* 0x0000000e05007224 */ /* 0x080fe200078e02ff */
[----:B------:R-:W1:Y:S01]  /*9700*/  LDC R8, c[0x0][0x608] ;  /* 0x00018200ff087b82 */ /* 0x000e620000000800 */
[----:B------:R-:W-:-:S04]  /*9710*/  IMAD.WIDE.U32 R4, R3, R14, R16 ;  /* 0x0000000e03047225 */ /* 0x000fc800078e0010 */
[----:B------:R-:W-:Y:S01]  /*9720*/  IMAD R3, R3, R15, R0 ;  /* 0x0000000f03037224 */ /* 0x000fe200078e0200 */
[----:B------:R-:W-:Y:S02]  /*9730*/  I2FP.F32.U32 R0, R24 ;  /* 0x0000001800007245 */ /* 0x000fe40000201000 */
[----:B------:R-:W2:Y:S01]  /*9740*/  LDC R26, c[0x0][0x658] ;  /* 0x00019600ff1a7b82 */ /* 0x000ea20000000800 */
[----:B------:R-:W-:Y:S01]  /*9750*/  IMAD.IADD R3, R5, 0x1, R3 ;  /* 0x0000000105037824 */ /* 0x000fe200078e0203 */
[----:B------:R-:W-:Y:S01]  /*9760*/  ISETP.NE.U32.AND P0, PT, R28, RZ, PT ;  /* 0x000000ff1c00720c */ /* 0x000fe20003f05070 */
[----:B------:R-:W-:Y:S01]  /*9770*/  FMUL R0, R0, UR4 ;  /* 0x0000000400007c20 */ /* 0x000fe20008400000 */
[----:B------:R-:W-:Y:S02]  /*9780*/  IMAD.MOV.U32 R5, RZ, RZ, -0x1 ;  /* 0xffffffffff057424 */ /* 0x000fe400078e00ff */
[----:B------:R-:W-:Y:S01]  /*9790*/  ISETP.NE.AND.EX P0, PT, R29, RZ, PT, P0 ;  /* 0x000000ff1d00720c */ /* 0x000fe20003f05300 */
[----:B------:R3:W4:Y:S01]  /*97a0*/  F2I.U32.TRUNC.NTZ R13, R0 ;  /* 0x00000000000d7305 */ /* 0x000722000020f000 */
[----:B------:R-:W3:Y:S01]  /*97b0*/  LDC R15, c[0x0][0x148] ;  /* 0x00005200ff0f7b82 */ /* 0x000ee20000000800 */
[----:B0-----:R-:W-:-:S02]  /*97c0*/  SHF.R.U64 R12, R4, R6, R3 ;  /* 0x00000006040c7219 */ /* 0x001fc40000001203 */
[----:B------:R-:W-:-:S05]  /*97d0*/  SHF.R.U32.HI R3, RZ, R6, R3 ;  /* 0x00000006ff037219 */ /* 0x000fca0000011603 */
[----:B------:R-:W0:Y:S01]  /*97e0*/  LDC R20, c[0x0][0x600] ;  /* 0x00018000ff147b82 */ /* 0x000e220000000800 */
[-CC-:B-1----:R-:W-:Y:S02]  /*97f0*/  SHF.R.U64 R10, R12, R8.reuse, R3.reuse ;  /* 0x000000080c0a7219 */ /* 0x182fe40000001203 */
[----:B------:R-:W-:-:S05]  /*9800*/  SHF.R.U32.HI R3, RZ, R8, R3 ;  /* 0x00000008ff037219 */ /* 0x000fca0000011603 */
[----:B------:R-:W1:Y:S01]  /*9810*/  LDC R27, c[0x0][0x648] ;  /* 0x00019200ff1b7b82 */ /* 0x000e620000000800 */
[-C--:B--2---:R-:W-:Y:S02]  /*9820*/  SHF.L.U32 R4, R5, R26.reuse, RZ ;  /* 0x0000001a05047219 */ /* 0x084fe400000006ff */
[-CC-:B------:R-:W-:Y:S02]  /*9830*/  SHF.R.U64 R14, R10, R26.reuse, R3.reuse ;  /* 0x0000001a0a0e7219 */ /* 0x180fe40000001203 */
[----:B------:R-:W-:Y:S02]  /*9840*/  SHF.R.U32.HI R5, RZ, R26, R3 ;  /* 0x0000001aff057219 */ /* 0x000fe40000011603 */
[----:B------:R-:W-:Y:S01]  /*9850*/  LOP3.LUT R25, RZ, R4, RZ, 0x33, !PT ;  /* 0x00000004ff197212 */ /* 0x000fe200078e33ff */
[----:B------:R-:W2:Y:S01]  /*9860*/  LDC R30, c[0x0][0x638] ;  /* 0x00018e00ff1e7b82 */ /* 0x000ea20000000800 */
[----:B------:R-:W-:Y:S01]  /*9870*/  SHF.L.U32 R26, R7, R26, RZ ;  /* 0x0000001a071a7219 */ /* 0x000fe200000006ff */
[----:B------:R-:W-:-:S06]  /*9880*/  IMAD.MOV.U32 R4, RZ, RZ, R14 ;  /* 0x000000ffff047224 */ /* 0x000fcc00078e000e */
[----:B------:R-:W0:Y:S01]  /*9890*/  LDC R31, c[0x0][0x610] ;  /* 0x00018400ff1f7b82 */ /* 0x000e220000000800 */
[----:B----4-:R-:W-:Y:S05]  /*98a0*/  @!P0 BRA `(.L_x_254) ;  /* 0x0000000000288947 */ /* 0x010fea0003800000 */
[----:B------:R-:W4:Y:S02]  /*98b0*/  LDC R3, c[0x0][0x64c] ;  /* 0x00019300ff037b82 */ /* 0x000f240000000800 */
[----:B----4-:R-:W-:-:S05]  /*98c0*/  IADD3 R3, P0, R14, R3, RZ ;  /* 0x000000030e037210 */ /* 0x010fca0007f1e0ff */
        /* <DEDUP_REMOVED lines=8> */
.L_x_254:
[----:B------:R-:W-:Y:S01]  /*9950*/  ISETP.NE.AND P0, PT, R2, 0x1, PT ;  /* 0x000000010200780c */ /* 0x000fe20003f05270 */
[----:B0-----:R-:W-:Y:S01]  /*9960*/  VIADD R7, R20, 0xffffffff ;  /* 0xffffffff14077836 */ /* 0x001fe20000000000 */
[----:B-1-3--:R-:W-:Y:S01]  /*9970*/  SHF.R.U64 R0, R4, R27, R5 ;  /* 0x0000001b04007219 */ /* 0x00afe20000001205 */
[----:B------:R-:W-:Y:S01]  /*9980*/  IMAD.MOV R13, RZ, RZ, -R13 ;  /* 0x000000ffff0d7224 */ /* 0x000fe200078e0a0d */
[----:B------:R-:W-:Y:S01]  /*9990*/  LOP3.LUT R5, R10, R25, RZ, 0xc0, !PT ;  /* 0x000000190a057212 */ /* 0x000fe200078ec0ff */
[----:B------:R-:W-:Y:S01]  /*99a0*/  IMAD.MOV.U32 R4, RZ, RZ, 0x1 ;  /* 0x00000001ff047424 */ /* 0x000fe200078e00ff */
[----:B------:R-:W-:Y:S01]  /*99b0*/  LOP3.LUT R12, R12, R7, RZ, 0xc0, !PT ;  /* 0x000000070c0c7212 */ /* 0x000fe200078ec0ff */
[----:B------:R-:W-:Y:S02]  /*99c0*/  IMAD.MOV R3, RZ, RZ, -R0 ;  /* 0x000000ffff037224 */ /* 0x000fe400078e0a00 */
[----:B------:R-:W-:Y:S02]  /*99d0*/  IMAD R0, R26, R0, R5 ;  /* 0x000000001a007224 */ /* 0x000fe400078e0205 */
[----:B--2---:R-:W-:-:S02]  /*99e0*/  IMAD R3, R3, R30, R14 ;  /* 0x0000001e03037224 */ /* 0x004fc400078e020e */
[----:B------:R-:W-:Y:S02]  /*99f0*/  @P0 IMAD R21, R15, R13, R24 ;  /* 0x0000000d0f150224 */ /* 0x000fe400078e0218 */
[----:B------:R-:W-:Y:S01]  /*9a00*/  IMAD R5, R3, R20, R12 ;  /* 0x0000001403057224 */ /* 0x000fe200078e020c */
[----:B------:R-:W-:Y:S01]  /*9a10*/  PRMT R3, R4, 0x7610, R3 ;  /* 0x0000761004037816 */ /* 0x000fe20000000003 */
[----:B------:R-:W-:-:S05]  /*9a20*/  IMAD R0, R0, R31, R21 ;  /* 0x0000001f00007224 */ /* 0x000fca00078e0215 */
[----:B------:R-:W-:Y:S02]  /*9a30*/  SEL R140, R5, R0, !P0 ;  /* 0x00000000058c7207 */ /* 0x000fe40004000000 */
[----:B------:R-:W-:-:S07]  /*9a40*/  SEL R0, R0, R5, !P0 ;  /* 0x0000000500007207 */ /* 0x000fce0004000000 */
.L_x_252:
[----:B------:R-:W-:Y:S01]  /*9a50*/  LOP3.LUT P0, RZ, R3, 0xff, RZ, 0xc0, !PT ;  /* 0x000000ff03ff7812 */ /* 0x000fe2000780c0ff */
[----:B-----5:R-:W-:-:S12]  /*9a60*/  IMAD.MOV.U32 R139, RZ, RZ, R0 ;  /* 0x000000ffff8b7224 */ /* 0x020fd800078e0000 */
[----:B------:R-:W-:Y:S05]  /*9a70*/  @P0 BRA `(.L_x_255) ;  /* 0xffffff7400b80947 */ /* 0x000fea000383ffff */
[----:B------:R-:W-:Y:S05]  /*9a80*/  EXIT ;  /* 0x000000000000794d */ /* 0x000fea0003800000 */
.L_x_4:
[----:B0-----:R-:W-:Y:S01]  /*9a90*/  ULDC.64 UR4, c[0x0][0x650] ;  /* 0x0001940000047ab9 */ /* 0x001fe20000000a00 */
        /* <DEDUP_REMOVED lines=25> */
.L_x_257:
[--C-:B------:R-:W-:Y:S01]  /*9c30*/  SHF.R.U64 R12, R10, R14, R11.reuse ;  /* 0x0000000e0a0c7219 */ /* 0x100fe2000000120b */
[----:B------:R-:W0:Y:S01]  /*9c40*/  LDC R22, c[0x0][0x618] ;  /* 0x00018600ff167b82 */ /* 0x000e220000000800 */
[----:B------:R-:W-:Y:S01]  /*9c50*/  I2FP.F32.U32 R6, R4 ;  /* 0x0000000400067245 */ /* 0x000fe20000201000 */
[----:B------:R-:W-:Y:S01]  /*9c60*/  ULDC UR4, c[0x0][0x150] ;  /* 0x0000540000047ab9 */ /* 0x000fe20000000800 */
[----:B------:R-:W-:Y:S02]  /*9c70*/  SHF.R.U32.HI R5, RZ, R14, R11 ;  /* 0x0000000eff057219 */ /* 0x000fe4000001160b */
[----:B------:R-:W-:Y:S01]  /*9c80*/  IADD3 R9, P0, RZ, -R12, RZ ;  /* 0x8000000cff097210 */ /* 0x000fe20007f1e0ff */
[----:B------:R-:W-:Y:S01]  /*9c90*/  FMUL R11, R6, UR4 ;  /* 0x00000004060b7c20 */ /* 0x000fe20008400000 */
[----:B------:R-:W-:Y:S01]  /*9ca0*/  ULDC UR4, c[0x0][0x154] ;  /* 0x0000550000047ab9 */ /* 0x000fe20000000800 */
[----:B------:R-:W1:Y:S02]  /*9cb0*/  LDC.64 R24, c[0x0][0x640] ;  /* 0x00019000ff187b82 */ /* 0x000e640000000a00 */
[----:B------:R-:W-:-:S02]  /*9cc0*/  IMAD.X R5, RZ, RZ, ~R5, P0 ;  /* 0x000000ffff057224 */ /* 0x000fc400000e0e05 */
[----:B------:R-:W2:Y:S01]  /*9cd0*/  F2I.U32.TRUNC.NTZ R11, R11 ;  /* 0x0000000b000b7305 */ /* 0x000ea2000020f000 */
[----:B------:R-:W-:-:S03]  /*9ce0*/  IMAD.WIDE.U32 R6, R9, R20, R16 ;  /* 0x0000001409067225 */ /* 0x000fc600078e0010 */
[----:B------:R-:W3:Y:S01]  /*9cf0*/  LDC R13, c[0x0][0x144] ;  /* 0x00005100ff0d7b82 */ /* 0x000ee20000000800 */
[----:B------:R-:W-:-:S04]  /*9d00*/  IMAD R8, R5, R20, RZ ;  /* 0x0000001405087224 */ /* 0x000fc800078e02ff */
[----:B------:R-:W-:Y:S02]  /*9d10*/  IMAD R5, R9, R21, R8 ;  /* 0x0000001509057224 */ /* 0x000fe400078e0208 */
[----:B------:R-:W-:Y:S01]  /*9d20*/  IMAD.MOV.U32 R8, RZ, RZ, -0x1 ;  /* 0xffffffffff087424 */ /* 0x000fe200078e00ff */
[----:B------:R-:W4:Y:S01]  /*9d30*/  LDC R14, c[0x0][0x608] ;  /* 0x00018200ff0e7b82 */ /* 0x000f220000000800 */
[----:B------:R-:W-:Y:S01]  /*9d40*/  IMAD.IADD R5, R7, 0x1, R5 ;  /* 0x0000000107057824 */ /* 0x000fe200078e0205 */
[----:B------:R-:W-:-:S04]  /*9d50*/  I2FP.F32.U32 R7, R3 ;  /* 0x0000000300077245 */ /* 0x000fc80000201000 */
[-C--:B0-----:R-:W-:Y:S01]  /*9d60*/  SHF.R.U64 R10, R6, R22.reuse, R5 ;  /* 0x00000016060a7219 */ /* 0x081fe20000001205 */
[----:B--2---:R-:W-:Y:S01]  /*9d70*/  IMAD.MOV R6, RZ, RZ, -R11 ;  /* 0x000000ffff067224 */ /* 0x004fe200078e0a0b */
[----:B------:R-:W0:Y:S01]  /*9d80*/  LDC R9, c[0x0][0x658] ;  /* 0x00019600ff097b82 */ /* 0x000e220000000800 */
[----:B-1----:R-:W-:Y:S01]  /*9d90*/  ISETP.NE.U32.AND P0, PT, R24, RZ, PT ;  /* 0x000000ff1800720c */ /* 0x002fe20003f05070 */
[----:B------:R-:W-:Y:S01]  /*9da0*/  FMUL R7, R7, UR4 ;  /* 0x0000000407077c20 */ /* 0x000fe20008400000 */
[----:B------:R-:W-:Y:S02]  /*9db0*/  SHF.R.U32.HI R5, RZ, R22, R5 ;  /* 0x00000016ff057219 */ /* 0x000fe40000011605 */
[----:B------:R-:W-:-:S03]  /*9dc0*/  ISETP.NE.AND.EX P0, PT, R25, RZ, PT, P0 ;  /* 0x000000ff1900720c */ /* 0x000fc60003f05300 */
[----:B------:R-:W1:Y:S01]  /*9dd0*/  LDC R20, c[0x0][0x148] ;  /* 0x00005200ff147b82 */ /* 0x000e620000000800 */
[----:B---3--:R-:W-:Y:S02]  /*9de0*/  IMAD R23, R13, R6, R4 ;  /* 0x000000060d177224 */ /* 0x008fe400078e0204 */
[----:B------:R-:W-:-:S05]  /*9df0*/  IMAD.MOV.U32 R6, RZ, RZ, 0x1 ;  /* 0x00000001ff067424 */ /* 0x000fca00078e00ff */
[----:B------:R-:W2:Y:S01]  /*9e00*/  LDC R21, c[0x0][0x600] ;  /* 0x00018000ff157b82 */ /* 0x000ea20000000800 */
[-CC-:B----4-:R-:W-:Y:S02]  /*9e10*/  SHF.R.U64 R13, R10, R14.reuse, R5.reuse ;  /* 0x0000000e0a0d7219 */ /* 0x190fe40000001205 */
[----:B------:R-:W-:Y:S02]  /*9e20*/  SHF.R.U32.HI R4, RZ, R14, R5 ;  /* 0x0000000eff047219 */ /* 0x000fe40000011605 */
[----:B------:R3:W4:Y:S03]  /*9e30*/  F2I.U32.TRUNC.NTZ R14, R7 ;  /* 0x00000007000e7305 */ /* 0x000726000020f000 */
[----:B------:R-:W1:Y:S01]  /*9e40*/  LDC R26, c[0x0][0x648] ;  /* 0x00019200ff1a7b82 */ /* 0x000e620000000800 */
[-C--:B0-----:R-:W-:Y:S02]  /*9e50*/  SHF.R.U64 R15, R13, R9.reuse, R4 ;  /* 0x000000090d0f7219 */ /* 0x081fe40000001204 */
[----:B------:R-:W-:-:S02]  /*9e60*/  SHF.L.U32 R8, R8, R9, RZ ;  /* 0x0000000908087219 */ /* 0x000fc400000006ff */
[-C--:B------:R-:W-:Y:S01]  /*9e70*/  SHF.R.U32.HI R5, RZ, R9.reuse, R4 ;  /* 0x00000009ff057219 */ /* 0x080fe20000011604 */
[----:B------:R-:W-:Y:S01]  /*9e80*/  IMAD.MOV.U32 R4, RZ, RZ, R15 ;  /* 0x000000ffff047224 */ /* 0x000fe200078e000f */
[----:B------:R-:W-:Y:S01]  /*9e90*/  SHF.L.U32 R22, R6, R9, RZ ;  /* 0x0000000906167219 */ /* 0x000fe200000006ff */
[----:B------:R-:W0:Y:S01]  /*9ea0*/  LDC R27, c[0x0][0x638] ;  /* 0x00018e00ff1b7b82 */ /* 0x000e220000000800 */
[----:B------:R-:W-:-:S07]  /*9eb0*/  LOP3.LUT R28, RZ, R8, RZ, 0x33, !PT ;  /* 0x00000008ff1c7212 */ /* 0x000fce00078e33ff */
        /* <DEDUP_REMOVED lines=12> */
.L_x_258:
[----:B------:R-:W-:Y:S01]  /*9f80*/  ISETP.NE.AND P0, PT, R2, 0x1, PT ;  /* 0x000000010200780c */ /* 0x000fe20003f05270 */
[----:B--2---:R-:W-:Y:S01]  /*9f90*/  VIADD R7, R21, 0xffffffff ;  /* 0xffffffff15077836 */ /* 0x004fe20000000000 */
[----:B-1----:R-:W-:Y:S01]  /*9fa0*/  SHF.R.U64 R5, R4, R26, R5 ;  /* 0x0000001a04057219 */ /* 0x002fe20000001205 */
[----:B------:R-:W-:Y:S01]  /*9fb0*/  IMAD.MOV R14, RZ, RZ, -R14 ;  /* 0x000000ffff0e7224 */ /* 0x000fe200078e0a0e */
[----:B------:R-:W-:Y:S01]  /*9fc0*/  LOP3.LUT R4, R13, R28, RZ, 0xc0, !PT ;  /* 0x0000001c0d047212 */ /* 0x000fe200078ec0ff */
[----:B------:R-:W-:Y:S01]  /*9fd0*/  IMAD.MOV.U32 R8, RZ, RZ, R12 ;  /* 0x000000ffff087224 */ /* 0x000fe200078e000c */
[----:B------:R-:W-:Y:S01]  /*9fe0*/  LOP3.LUT R10, R10, R7, RZ, 0xc0, !PT ;  /* 0x000000070a0a7212 */ /* 0x000fe200078ec0ff */
[----:B------:R-:W-:Y:S02]  /*9ff0*/  IMAD.MOV R6, RZ, RZ, -R5 ;  /* 0x000000ffff067224 */ /* 0x000fe400078e0a05 */
[----:B------:R-:W-:-:S04]  /*a000*/  IMAD R4, R22, R5, R4 ;  /* 0x0000000516047224 */ /* 0x000fc800078e0204 */
[----:B------:R-:W-:Y:S02]  /*a010*/  @P0 IMAD R23, R20, R14, R3 ;  /* 0x0000000e14170224 */ /* 0x000fe400078e0203 */
[----:B0-----:R-:W-:Y:S02]  /*a020*/  IMAD R3, R6, R27, R15 ;  /* 0x0000001b06037224 */ /* 0x001fe400078e020f */
[----:B------:R-:W-:Y:S02]  /*a030*/  IMAD R7, R4, R29, R23 ;  /* 0x0000001d04077224 */ /* 0x000fe400078e0217 */
[----:B------:R-:W-:Y:S02]  /*a040*/  IMAD R4, R3, R21, R10 ;  /* 0x0000001503047224 */ /* 0x000fe400078e020a */
[----:B------:R-:W-:-:S03]  /*a050*/  IMAD.MOV.U32 R6, RZ, RZ, 0x1 ;  /* 0x00000001ff067424 */ /* 0x000fc600078e00ff */
[----:B------:R-:W-:Y:S02]  /*a060*/  SEL R9, R4, R7, !P0 ;  /* 0x0000000704097207 */ /* 0x000fe40004000000 */
[----:B------:R-:W-:-:S07]  /*a070*/  SEL R7, R7, R4, !P0 ;  /* 0x0000000407077207 */ /* 0x000fce0004000000 */
.L_x_256:
[----:B------:R-:W-:-:S08]  /*a080*/  NOP ;  /* 0x0000000000007918 */ /* 0x000fd00000000000 */
[----:B------:R-:W0:-:S00]  /*a090*/  USETMAXREG.DEALLOC.CTAPOOL 0x28 ;  /* 0x00000028000079c8 */ /* 0x000e0000080e0500 */
[----:B0-----:R-:W-:-:S13]  /*a0a0*/  ISETP.NE.AND P0, PT, R0, RZ, PT ;  /* 0x000000ff0000720c */ /* 0x001fda0003f05270 */
[----:B------:R-:W-:Y:S05]  /*a0b0*/  @P0 EXIT ;  /* 0x000000000000094d */ /* 0x000fea0003800000 */
[----:B------:R-:W-:Y:S01]  /*a0c0*/  LOP3.LUT P0, RZ, R6, 0xff, RZ, 0xc0, !PT ;  /* 0x000000ff06ff7812 */ /* 0x000fe2000780c0ff */
[----:B------:R-:W-:Y:S02]  /*a0d0*/  IMAD.MOV.U32 R0, RZ, RZ, 0x1 ;  /* 0x00000001ff007424 */ /* 0x000fe400078e00ff */
[----:B------:R-:W-:-:S10]  /*a0e0*/  IMAD.MOV.U32 R12, RZ, RZ, RZ ;  /* 0x000000ffff0c7224 */ /* 0x000fd400078e00ff */
[----:B------:R-:W-:Y:S05]  /*a0f0*/  @!P0 BRA `(.L_x_259) ;  /* 0x0000000c00308947 */ /* 0x000fea0003800000 */
[----:B------:R-:W0:Y:S01]  /*a100*/  LDC R0, c[0x0][0x28c] ;  /* 0x0000a300ff007b82 */ /* 0x000e220000000800 */
[----:B------:R-:W-:Y:S01]  /*a110*/  ULDC UR5, c[0x0][0x600] ;  /* 0x0001800000057ab9 */ /* 0x000fe20000000800 */
[----:B------:R-:W-:Y:S01]  /*a120*/  ULDC UR4, c[0x0][0xc] ;  /* 0x0000030000047ab9 */ /* 0x000fe20000000800 */
[----:B------:R-:W-:Y:S01]  /*a130*/  UIADD3 UR16, UR5, -0x1, URZ ;  /* 0xffffffff05107890 */ /* 0x000fe2000fffe03f */
[C---:B------:R-:W-:Y:S01]  /*a140*/  LOP3.LUT P2, RZ, R18.reuse, 0x7f, RZ, 0xc0, !PT ;  /* 0x0000007f12ff7812 */ /* 0x040fe2000784c0ff */
[----:B------:R-:W-:Y:S01]  /*a150*/  ULDC UR6, c[0x0][0x658] ;  /* 0x0001960000067ab9 */ /* 0x000fe20000000800 */
[----:B------:R-:W-:Y:S01]  /*a160*/  ULDC UR5, c[0x0][0x10] ;  /* 0x0000040000057ab9 */ /* 0x000fe20000000800 */
[----:B------:R-:W-:Y:S01]  /*a170*/  UMOV UR7, 0xffffffff ;  /* 0xffffffff00077882 */ /* 0x000fe20000000000 */
[----:B------:R-:W-:Y:S01]  /*a180*/  UMOV UR8, 0x1 ;  /* 0x0000000100087882 */ /* 0x000fe20000000000 */
[----:B------:R-:W-:Y:S01]  /*a190*/  UIMAD.WIDE.U32 UR4, UR4, UR5, URZ ;  /* 0x00000005040472a5 */ /* 0x000fe2000f8e003f */
[----:B------:R-:W-:Y:S01]  /*a1a0*/  LOP3.LUT P0, RZ, R18, 0x1f, RZ, 0xc0, !PT ;  /* 0x0000001f12ff7812 */ /* 0x000fe2000780c0ff */
[----:B------:R-:W-:Y:S01]  /*a1b0*/  USHF.L.U32 UR7, UR7, UR6, URZ ;  /* 0x0000000607077299 */ /* 0x000fe2000800063f */
[----:B------:R-:W-:Y:S01]  /*a1c0*/  BSSY B0, `(.L_x_259) ;  /* 0x00000bf000007945 */ /* 0x000fe20003800000 */
[----:B------:R-:W-:Y:S01]  /*a1d0*/  USHF.L.U32 UR18, UR8, UR6, URZ ;  /* 0x0000000608127299 */ /* 0x000fe2000800063f */
[----:B------:R-:W-:Y:S01]  /*a1e0*/  IMAD.MOV.U32 R13, RZ, RZ, 0x1 ;  /* 0x00000001ff0d7424 */ /* 0x000fe200078e00ff */
[----:B------:R-:W-:Y:S01]  /*a1f0*/  LOP3.LUT R11, R19, 0x2, RZ, 0xfc, !PT ;  /* 0x00000002130b7812 */ /* 0x000fe200078efcff */
[----:B------:R-:W-:Y:S01]  /*a200*/  ULDC UR6, c[0x0][0x14] ;  /* 0x0000050000067ab9 */ /* 0x000fe20000000800 */
[----:B------:R-:W-:Y:S01]  /*a210*/  PLOP3.LUT P0, PT, P0, P2, PT, 0x8a, 0x0 ;  /* 0x000000000000781c */ /* 0x000fe20000705172 */
[----:B------:R-:W-:Y:S01]  /*a220*/  UIMAD.WIDE.U32 UR20, UR4, UR6, URZ ;  /* 0x00000006041472a5 */ /* 0x000fe2000f8e003f */
[----:B------:R-:W-:Y:S01]  /*a230*/  IMAD.MOV.U32 R12, RZ, RZ, RZ ;  /* 0x000000ffff0c7224 */ /* 0x000fe200078e00ff */
[----:B------:R-:W-:-:S02]  /*a240*/  UIMAD UR13, UR5, UR6, URZ ;  /* 0x00000006050d72a4 */ /* 0x000fc4000f8e023f */
[----:B------:R-:W-:Y:S01]  /*a250*/  ULOP3.LUT UR17, URZ, UR7, URZ, 0x33, !UPT ;  /* 0x000000073f117292 */ /* 0x000fe2000f8e333f */
[----:B0-----:R-:W-:Y:S01]  /*a260*/  VIADD R0, R0, 0xf ;  /* 0x0000000f00007836 */ /* 0x001fe20000000000 */
[----:B------:R-:W-:Y:S01]  /*a270*/  UIADD3 UR13, UR21, UR13, URZ ;  /* 0x0000000d150d7290 */ /* 0x000fe2000fffe03f */
[----:B------:R-:W-:-:S03]  /*a280*/  ULDC.64 UR22, c[0x0][0x198] ;  /* 0x0000660000167ab9 */ /* 0x000fc60000000a00 */
[----:B------:R-:W-:-:S04]  /*a290*/  SHF.R.S32.HI R3, RZ, 0x1f, R0 ;  /* 0x0000001fff037819 */ /* 0x000fc80000011400 */
[----:B------:R-:W-:Y:S01]  /*a2a0*/  LEA.HI R3, R3, R0, RZ, 0x4 ;  /* 0x0000000003037211 */ /* 0x000fe200078f20ff */
[----:B------:R-:W-:-:S03]  /*a2b0*/  IMAD.MOV.U32 R0, RZ, RZ, 0x1 ;  /* 0x00000001ff007424 */ /* 0x000fc600078e00ff */
[----:B------:R-:W-:-:S05]  /*a2c0*/  SHF.R.S32.HI R3, RZ, 0x4, R3 ;  /* 0x00000004ff037819 */ /* 0x000fca0000011403 */
[----:B------:R-:W-:-:S07]  /*a2d0*/  VIADD R10, R3, 0x1 ;  /* 0x00000001030a7836 */ /* 0x000fce0000000000 */
.L_x_271:
[----:B------:R-:W-:-:S03]  /*a2e0*/  UMOV UR4, 0xffffffff ;  /* 0xffffffff00047882 */ /* 0x000fc60000000000 */
[----:B------:R-:W-:Y:S05]  /*a2f0*/  BRA.DIV UR4, `(.L_x_260) ;  /* 0x0000001604dc7947 */ /* 0x000fea000b800000 */
[----:B------:R-:W-:-:S13]  /*a300*/  ELECT P6, URZ, PT ;  /* 0x00000000003f782f */ /* 0x000fda00038c0000 */
.L_x_298:
[----:B------:R-:W0:Y:S01]  /*a310*/  LDC R4, c[0x0][0x28c] ;  /* 0x0000a300ff047b82 */ /* 0x000e220000000800 */
[----:B------:R-:W-:Y:S01]  /*a320*/  BSSY B1, `(.L_x_261) ;  /* 0x0000037000017945 */ /* 0x000fe20003800000 */
[----:B0-----:R-:W-:-:S13]  /*a330*/  ISETP.LT.OR P6, PT, R4, 0x1, !P6 ;  /* 0x000000010400780c */ /* 0x001fda00077c1670 */
[----:B------:R-:W-:Y:S05]  /*a340*/  @P6 BRA `(.L_x_262) ;  /* 0x0000000000d06947 */ /* 0x000fea0003800000 */
[----:B------:R-:W-:Y:S02]  /*a350*/  IMAD R15, R9, 0xe0, RZ ;  /* 0x000000e0090f7824 */ /* 0x000fe400078e02ff */
[----:B------:R-:W-:Y:S02]  /*a360*/  IMAD.SHL.U32 R18, R7, 0x80, RZ ;  /* 0x0000008007127824 */ /* 0x000fe400078e00ff */
[----:B------:R-:W-:Y:S02]  /*a370*/  IMAD.MOV.U32 R20, RZ, RZ, RZ ;  /* 0x000000ffff147224 */ /* 0x000fe400078e00ff */
[----:B------:R-:W-:Y:S02]  /*a380*/  IMAD.MOV.U32 R4, RZ, RZ, R10 ;  /* 0x000000ffff047224 */ /* 0x000fe400078e000a */
[----:B------:R-:W-:Y:S02]  /*a390*/  IMAD.MOV.U32 R5, RZ, RZ, R0 ;  /* 0x000000ffff057224 */ /* 0x000fe400078e0000 */
[----:B------:R-:W-:-:S07]  /*a3a0*/  IMAD.MOV.U32 R6, RZ, RZ, R12 ;  /* 0x000000ffff067224 */ /* 0x000fce00078e000c */
.L_x_266:
[----:B------:R-:W0:Y:S01]  /*a3b0*/  S2R R14, SR_CgaCtaId ;  /* 0x00000000000e7919 */ /* 0x000e220000008800 */
[----:B------:R-:W-:Y:S01]  /*a3c0*/  MOV R7, 0x400 ;  /* 0x0000040000077802 */ /* 0x000fe20000000f00 */
[----:B------:R-:W1:Y:S03]  /*a3d0*/  @!P2 LDC R9, c[0x0][0x500] ;  /* 0x00014000ff09ab82 */ /* 0x000e660000000800 */
[----:B0-----:R-:W-:Y:S02]  /*a3e0*/  LEA R21, R14, R7, 0x18 ;  /* 0x000000070e157211 */ /* 0x001fe400078ec0ff */
[----:B------:R-:W-:-:S03]  /*a3f0*/  SHF.L.U32 R7, R5, 0x1f, RZ ;  /* 0x0000001f05077819 */ /* 0x000fc600000006ff */
[----:B------:R-:W-:-:S04]  /*a400*/  IMAD R14, R6, 0x8, R21 ;  /* 0x00000008060e7824 */ /* 0x000fc800078e0215 */
[----:B------:R-:W0:Y:S02]  /*a410*/  SYNCS.PHASECHK.TRANS64.TRYWAIT P1, [R14+URZ+0xa0], R7 ;  /* 0x0000a0070e0075a7 */ /* 0x000e24000802017f */
[----:B01----:R-:W-:Y:S05]  /*a420*/  @!P1 BRA `(.L_x_263) ;  /* 0x0000001400b09947 */ /* 0x003fea0003800000 */
.L_x_299:
[----:B0-----:R-:W-:Y:S01]  /*a430*/  PRMT R7, R11, 0x9910, RZ ;  /* 0x000099100b077816 */ /* 0x001fe200000000ff */
[----:B------:R0:W-:Y:S03]  /*a440*/  @!P2 SYNCS.ARRIVE.TRANS64 RZ, [R14+URZ], R9 ;  /* 0x000000090effa9a7 */ /* 0x0001e6000800003f */
[----:B------:R-:W-:-:S13]  /*a450*/  ISETP.NE.AND P1, PT, R7, 0x2, PT ;  /* 0x000000020700780c */ /* 0x000fda0003f25270 */
[----:B0-----:R-:W-:Y:S05]  /*a460*/  @P1 BRA `(.L_x_264) ;  /* 0x0000000000041947 */ /* 0x001fea0003800000 */
[----:B------:R-:W-:Y:S01]  /*a470*/  BPT.TRAP 0x1 ;  /* 0x000000040000795c */ /* 0x000fe20000300000 */
.L_x_264:
[----:B------:R-:W-:Y:S05]  /*a480*/  @P0 BRA `(.L_x_265) ;  /* 0x0000000000040947 */ /* 0x000fea0003800000 */
[----:B------:R-:W-:Y:S01]  /*a490*/  BPT.TRAP 0x1 ;  /* 0x000000040000795c */ /* 0x000fe20000300000 */
.L_x_265:
[--C-:B------:R-:W-:Y:S01]  /*a4a0*/  IMAD R7, R6, 0x1000, R21.reuse ;  /* 0x0000100006077824 */ /* 0x100fe200078e0215 */
[----:B------:R-:W-:Y:S01]  /*a4b0*/  R2UR UR9, R14 ;  /* 0x000000000e0972ca */ /* 0x000fe200000e0000 */
[----:B------:R-:W-:Y:S01]  /*a4c0*/  IMAD R21, R6, 0x1c00, R21 ;  /* 0x00001c0006157824 */ /* 0x000fe200078e0215 */
[----:B------:R-:W-:Y:S01]  /*a4d0*/  UIADD3 UR4, UP0, UR22, 0xf0, URZ ;  /* 0x000000f016047890 */ /* 0x000fe2000ff1e03f */
[----:B------:R-:W-:Y:S01]  /*a4e0*/  VIADD R4, R4, 0xffffffff ;  /* 0xffffffff04047836 */ /* 0x000fe20000000000 */
[----:B------:R-:W-:Y:S01]  /*a4f0*/  R2UR UR5, R7 ;  /* 0x00000000070572ca */ /* 0x000fe200000e0000 */
[----:B------:R-:W-:Y:S01]  /*a500*/  UIADD3 UR24, UP1, UR22, 0x1f0, URZ ;  /* 0x000001f016187890 */ /* 0x000fe2000ff3e03f */
[----:B------:R-:W-:Y:S01]  /*a510*/  R2UR UR8, R21 ;  /* 0x00000000150872ca */ /* 0x000fe200000e0000 */
[----:B------:R-:W-:Y:S01]  /*a520*/  VIADD R6, R6, 0x1 ;  /* 0x0000000106067836 */ /* 0x000fe20000000000 */
[----:B------:R-:W-:Y:S01]  /*a530*/  R2UR UR11, R18 ;  /* 0x00000000120b72ca */ /* 0x000fe200000e0000 */
[----:B------:R-:W-:Y:S01]  /*a540*/  UIADD3.X UR25, URZ, UR23, URZ, UP1, !UPT ;  /* 0x000000173f197290 */ /* 0x000fe20008ffe43f */
[----:B------:R-:W-:Y:S01]  /*a550*/  R2UR UR10, R20 ;  /* 0x00000000140a72ca */ /* 0x000fe200000e0000 */
[----:B------:R-:W-:Y:S01]  /*a560*/  UMOV UR6, 0x0 ;  /* 0x0000000000067882 */ /* 0x000fe20000000000 */
[----:B------:R-:W-:Y:S01]  /*a570*/  R2UR UR12, R8 ;  /* 0x00000000080c72ca */ /* 0x000fe200000e0000 */
[----:B------:R-:W-:Y:S01]  /*a580*/  UMOV UR7, 0x10000000 ;  /* 0x1000000000077882 */ /* 0x000fe20000000000 */
[----:B------:R-:W-:Y:S01]  /*a590*/  R2UR UR19, R15 ;  /* 0x000000000f1372ca */ /* 0x000fe200000e0000 */
[----:B------:R-:W-:Y:S01]  /*a5a0*/  VIADD R20, R20, 0x10 ;  /* 0x0000001014147836 */ /* 0x000fe20000000000 */
[----:B------:R-:W-:Y:S01]  /*a5b0*/  ISETP.GT.AND P3, PT, R4, 0x1, PT ;  /* 0x000000010400780c */ /* 0x000fe20003f64270 */
[----:B------:R-:W-:Y:S01]  /*a5c0*/  UIADD3 UR14, UR5, 0x200, URZ ;  /* 0x00000200050e7890 */ /* 0x000fe2000fffe03f */
[----:B------:R-:W-:Y:S01]  /*a5d0*/  ISETP.NE.AND P1, PT, R6, 0x14, PT ;  /* 0x000000140600780c */ /* 0x000fe20003f25270 */
[----:B------:R-:W-:-:S02]  /*a5e0*/  UIADD3.X UR5, URZ, UR23, URZ, UP0, !UPT ;  /* 0x000000173f057290 */ /* 0x000fc400087fe43f */
[----:B------:R-:W-:Y:S01]  /*a5f0*/  UIADD3 UR15, UR8, 0x14200, URZ ;  /* 0x00014200080f7890 */ /* 0x000fe2000fffe03f */
[----:B------:R-:W-:Y:S02]  /*a600*/  SEL R14, RZ, 0x1, P1 ;  /* 0x00000001ff0e7807 */ /* 0x000fe40000800000 */
[----:B------:R-:W-:Y:S01]  /*a610*/  UMOV UR8, UR14 ;  /* 0x0000000e00087c82 */ /* 0x000fe20008000000 */
[----:B------:R-:W-:Y:S02]  /*a620*/  SEL R6, R6, RZ, P1 ;  /* 0x000000ff06067207 */ /* 0x000fe40000800000 */
[----:B------:R-:W-:Y:S01]  /*a630*/  LOP3.LUT R5, R5, R14, RZ, 0x3c, !PT ;  /* 0x0000000e05057212 */ /* 0x000fe200078e3cff */
[----:B------:R0:W-:Y:S02]  /*a640*/  UTMALDG.3D [UR8], [UR4], desc[UR6] ;  /* 0x00000608040075b4 */ /* 0x0001e40008011000 */
[----:B0-----:R-:W-:Y:S01]  /*a650*/  UMOV UR8, UR15 ;  /* 0x0000000f00087c82 */ /* 0x001fe20008000000 */
[----:B------:R-:W-:-:S02]  /*a660*/  UMOV UR11, UR19 ;  /* 0x00000013000b7c82 */ /* 0x000fc40008000000 */
[----:B------:R0:W-:Y:S02]  /*a670*/  UTMALDG.3D [UR8], [UR24], desc[UR6] ;  /* 0x00000608180075b4 */ /* 0x0001e40008011000 */
[----:B0-----:R-:W-:Y:S05]  /*a680*/  @P3 BRA `(.L_x_266) ;  /* 0xfffffffc00483947 */ /* 0x001fea000383ffff */
.L_x_262:
[----:B------:R-:W-:Y:S05]  /*a690*/  BSYNC B1 ;  /* 0x0000000000017941 */ /* 0x000fea0003800000 */
.L_x_261:
[----:B------:R-:W-:Y:S01]  /*a6a0*/  LOP3.LUT P3, RZ, R13, 0xff, RZ, 0xc0, !PT ;  /* 0x000000ff0dff7812 */ /* 0x000fe2000786c0ff */
[----:B------:R-:W-:Y:S01]  /*a6b0*/  IMAD.IADD R12, R3, 0x1, R12 ;  /* 0x00000001030c7824 */ /* 0x000fe200078e020c */
[----:B------:R-:W-:Y:S01]  /*a6c0*/  IADD3 R16, P4, R16, UR20, RZ ;  /* 0x0000001410107c10 */ /* 0x000fe2000ff9e0ff */
[----:B------:R-:W-:Y:S01]  /*a6d0*/  ULDC.64 UR4, c[0x0][0x650] ;  /* 0x0001940000047ab9 */ /* 0x000fe20000000a00 */
[----:B------:R-:W-:Y:S01]  /*a6e0*/  BSSY B1, `(.L_x_267) ;  /* 0x000006a000017945 */ /* 0x000fe20003800000 */
[----:B------:R-:W-:Y:S01]  /*a6f0*/  IMAD.MOV.U32 R9, RZ, RZ, -0x1 ;  /* 0xffffffffff097424 */ /* 0x000fe200078e00ff */
[----:B------:R-:W-:Y:S01]  /*a700*/  ISETP.GT.U32.AND P1, PT, R12, 0x13, PT ;  /* 0x000000130c00780c */ /* 0x000fe20003f24070 */
[----:B------:R-:W-:Y:S01]  /*a710*/  IMAD.MOV.U32 R8, RZ, RZ, -0x1 ;  /* 0xffffffffff087424 */ /* 0x000fe200078e00ff */
[----:B------:R-:W-:Y:S02]  /*a720*/  IADD3.X R17, R17, UR13, RZ, P4, !PT ;  /* 0x0000000d11117c10 */ /* 0x000fe4000a7fe4ff */
[----:B------:R-:W-:-:S02]  /*a730*/  ISETP.LT.U32.AND P1, PT, R3, 0x14, P1 ;  /* 0x000000140300780c */ /* 0x000fc40000f21070 */
[----:B------:R-:W-:Y:S01]  /*a740*/  PRMT R13, RZ, 0x7610, R13 ;  /* 0x00007610ff0d7816 */ /* 0x000fe2000000000d */
[----:B------:R-:W0:Y:S01]  /*a750*/  @P3 S2R R5, SR_CgaCtaId ;  /* 0x0000000000053919 */ /* 0x000e220000008800 */
[----:B------:R-:W-:-:S04]  /*a760*/  @P3 MOV R4, 0x400 ;  /* 0x0000040000043802 */ /* 0x000fc80000000f00 */
[----:B0-----:R-:W-:Y:S01]  /*a770*/  @P3 LEA R6, R5, R4, 0x18 ;  /* 0x0000000405063211 */ /* 0x001fe200078ec0ff */
[----:B------:R-:W-:-:S03]  /*a780*/  IMAD.WIDE.U32 R4, R12, -0x33333333, RZ ;  /* 0xcccccccd0c047825 */ /* 0x000fc600078e00ff */
[----:B------:R0:W-:Y:S01]  /*a790*/  @P3 SYNCS.ARRIVE.TRANS64.A1T0 RZ, [R6+URZ+0x158], RZ ;  /* 0x000158ff06ff39a7 */ /* 0x0001e2000810003f */
[----:B------:R-:W-:Y:S02]  /*a7a0*/  ISETP.GE.U32.AND P3, PT, R3, 0x14, PT ;  /* 0x000000140300780c */ /* 0x000fe40003f66070 */
[----:B------:R-:W-:Y:S02]  /*a7b0*/  SHF.R.U32.HI R7, RZ, 0x4, R5 ;  /* 0x00000004ff077819 */ /* 0x000fe40000011605 */
[----:B------:R-:W-:Y:S02]  /*a7c0*/  SEL R5, RZ, 0x1, !P1 ;  /* 0x00000001ff057807 */ /* 0x000fe40004800000 */
[----:B------:R-:W-:Y:S01]  /*a7d0*/  ISETP.GE.U32.AND P1, PT, R16, UR4, PT ;  /* 0x0000000410007c0c */ /* 0x000fe2000bf26070 */
[----:B------:R-:W-:Y:S01]  /*a7e0*/  IMAD R12, R7, -0x14, R12 ;  /* 0xffffffec070c7824 */ /* 0x000fe200078e020c */
[----:B------:R-:W-:Y:S02]  /*a7f0*/  LOP3.LUT R0, R0, R5, RZ, 0x3c, !PT ;  /* 0x0000000500007212 */ /* 0x000fe400078e3cff */
[----:B------:R-:W-:-:S02]  /*a800*/  ISETP.GE.U32.AND.EX P1, PT, R17, UR5, PT, P1 ;  /* 0x0000000511007c0c */ /* 0x000fc4000bf26110 */
[----:B------:R-:W-:Y:S02]  /*a810*/  PRMT R4, RZ, 0x7610, R4 ;  /* 0x00007610ff047816 */ /* 0x000fe40000000004 */
[----:B------:R-:W-:Y:S01]  /*a820*/  @P3 LOP3.LUT R0, R0, 0x1, R7, 0x78, !PT ;  /* 0x0000000100003812 */ /* 0x000fe200078e7807 */
[----:B------:R-:W-:-:S08]  /*a830*/  IMAD.MOV.U32 R7, RZ, RZ, -0x1 ;  /* 0xffffffffff077424 */ /* 0x000fd000078e00ff */
[----:B0-----:R-:W-:Y:S05]  /*a840*/  @P1 BRA `(.L_x_268) ;  /* 0x00000004004c1947 */ /* 0x001fea0003800000 */
[----:B------:R-:W-:Y:S01]  /*a850*/  ULDC.64 UR4, c[0x0][0x628] ;  /* 0x00018a0000047ab9 */ /* 0x000fe20000000a00 */
[----:B------:R-:W0:Y:S01]  /*a860*/  S2R R15, SR_CTAID.X ;  /* 0x00000000000f7919 */ /* 0x000e220000002500 */
[----:B------:R-:W-:Y:S01]  /*a870*/  ISETP.NE.U32.AND P1, PT, RZ, UR4, PT ;  /* 0x00000004ff007c0c */ /* 0x000fe2000bf25070 */
[----:B------:R-:W-:Y:S01]  /*a880*/  ULDC UR7, c[0x0][0x630] ;  /* 0x00018c0000077ab9 */ /* 0x000fe20000000800 */
[----:B------:R-:W-:Y:S01]  /*a890*/  IMAD.MOV.U32 R4, RZ, RZ, R16 ;  /* 0x000000ffff047224 */ /* 0x000fe200078e0010 */
[----:B------:R-:W1:Y:S01]  /*a8a0*/  S2R R14, SR_CTAID.Y ;  /* 0x00000000000e7919 */ /* 0x000e620000002600 */
[----:B------:R-:W-:Y:S01]  /*a8b0*/  ISETP.NE.AND.EX P1, PT, RZ, UR5, PT, P1 ;  /* 0x00000005ff007c0c */ /* 0x000fe2000bf25310 */
[----:B------:R-:W-:-:S12]  /*a8c0*/  IMAD.MOV.U32 R5, RZ, RZ, R17 ;  /* 0x000000ffff057224 */ /* 0x000fd800078e0011 */
[----:B------:R-:W-:Y:S05]  /*a8d0*/  @!P1 BRA `(.L_x_269) ;  /* 0x0000000000289947 */ /* 0x000fea0003800000 */
[----:B------:R-:W-:Y:S02]  /*a8e0*/  ULDC UR6, c[0x0][0x634] ;  /* 0x00018d0000067ab9 */ /* 0x000fe40000000800 */
[----:B------:R-:W-:-:S05]  /*a8f0*/  IADD3 R9, P1, R16, UR6, RZ ;  /* 0x0000000610097c10 */ /* 0x000fca000ff3e0ff */
[----:B------:R-:W-:-:S04]  /*a900*/  IMAD.X R21, RZ, RZ, R17, P1 ;  /* 0x000000ffff157224 */ /* 0x000fc800008e0611 */
[----:B------:R-:W-:-:S04]  /*a910*/  IMAD.WIDE.U32 R6, R21, UR4, RZ ;  /* 0x0000000415067c25 */ /* 0x000fc8000f8e00ff */
[----:B------:R-:W-:-:S04]  /*a920*/  IMAD.WIDE.U32 R6, P1, R9, UR5, R6 ;  /* 0x0000000509067c25 */ /* 0x000fc8000f820006 */
[----:B------:R-:W-:-:S04]  /*a930*/  IMAD.WIDE.U32 R8, R9, UR4, RZ ;  /* 0x0000000409087c25 */ /* 0x000fc8000f8e00ff */
[----:B------:R-:W-:Y:S01]  /*a940*/  IMAD.X R5, RZ, RZ, RZ, P1 ;  /* 0x000000ffff057224 */ /* 0x000fe200008e06ff */
[----:B------:R-:W-:Y:S01]  /*a950*/  IADD3 RZ, P1, R9, R6, RZ ;  /* 0x0000000609ff7210 */ /* 0x000fe20007f3e0ff */
[----:B------:R-:W-:-:S04]  /*a960*/  IMAD.MOV.U32 R4, RZ, RZ, R7 ;  /* 0x000000ffff047224 */ /* 0x000fc800078e0007 */
[----:B------:R-:W-:-:S08]  /*a970*/  IMAD.WIDE.U32.X R4, R21, UR5, R4, P1 ;  /* 0x0000000515047c25 */ /* 0x000fd000088e0404 */
.L_x_269:
[--C-:B------:R-:W-:Y:S01]  /*a980*/  SHF.R.U64 R8, R4, UR7, R5.reuse ;  /* 0x0000000704087c19 */ /* 0x100fe20008001205 */
[----:B------:R-:W-:Y:S01]  /*a990*/  ULDC.64 UR4, c[0x0][0x620] ;  /* 0x0001880000047ab9 */ /* 0x000fe20000000a00 */
[----:B------:R-:W-:Y:S01]  /*a9a0*/  SHF.R.U32.HI R4, RZ, UR7, R5 ;  /* 0x00000007ff047c19 */ /* 0x000fe20008011605 */
[----:B------:R-:W2:Y:S01]  /*a9b0*/  LDC R24, c[0x0][0x144] ;  /* 0x00005100ff187b82 */ /* 0x000ea20000000800 */
[----:B------:R-:W-:Y:S01]  /*a9c0*/  IADD3 R7, P1, RZ, -R8, RZ ;  /* 0x80000008ff077210 */ /* 0x000fe20007f3e0ff */
[----:B------:R-:W-:Y:S01]  /*a9d0*/  ULDC.64 UR8, c[0x0][0x640] ;  /* 0x0001900000087ab9 */ /* 0x000fe20000000a00 */
[----:B0-----:R-:W-:Y:S01]  /*a9e0*/  I2FP.F32.U32 R9, R15 ;  /* 0x0000000f00097245 */ /* 0x001fe20000201000 */
[----:B------:R-:W-:Y:S02]  /*a9f0*/  ULDC UR6, c[0x0][0x608] ;  /* 0x0001820000067ab9 */ /* 0x000fe40000000800 */
[----:B------:R-:W-:Y:S01]  /*aa00*/  IMAD.X R4, RZ, RZ, ~R4, P1 ;  /* 0x000000ffff047224 */ /* 0x000fe200008e0e04 */
[----:B------:R-:W-:Y:S01]  /*aa10*/  ISETP.NE.U32.AND P1, PT, RZ, UR8, PT ;  /* 0x00000008ff007c0c */ /* 0x000fe2000bf25070 */
[----:B------:R-:W0:Y:S02]  /*aa20*/  LDC R21, c[0x0][0x148] ;  /* 0x00005200ff157b82 */ /* 0x000e240000000800 */
[----:B------:R-:W-:Y:S01]  /*aa30*/  IMAD R6, R4, UR4, RZ ;  /* 0x0000000404067c24 */ /* 0x000fe2000f8e02ff */
[----:B------:R-:W-:Y:S01]  /*aa40*/  ISETP.NE.AND.EX P1, PT, RZ, UR9, PT, P1 ;  /* 0x00000009ff007c0c */ /* 0x000fe2000bf25310 */
[----:B------:R-:W-:Y:S01]  /*aa50*/  IMAD.WIDE.U32 R4, R7, UR4, R16 ;  /* 0x0000000407047c25 */ /* 0x000fe2000f8e0010 */
[----:B------:R-:W-:-:S03]  /*aa60*/  ULDC UR4, c[0x0][0x150] ;  /* 0x0000540000047ab9 */ /* 0x000fc60000000800 */
[----:B------:R-:W-:Y:S02]  /*aa70*/  IMAD R7, R7, UR5, R6 ;  /* 0x0000000507077c24 */ /* 0x000fe4000f8e0206 */
[----:B------:R-:W-:Y:S01]  /*aa80*/  FMUL R6, R9, UR4 ;  /* 0x0000000409067c20 */ /* 0x000fe20008400000 */
[----:B------:R-:W-:Y:S01]  /*aa90*/  ULDC UR4, c[0x0][0x618] ;  /* 0x0001860000047ab9 */ /* 0x000fe20000000800 */
[----:B------:R-:W-:Y:S01]  /*aaa0*/  ULDC UR5, c[0x0][0x154] ;  /* 0x0000550000057ab9 */ /* 0x000fe20000000800 */
[----:B------:R-:W-:-:S03]  /*aab0*/  IMAD.IADD R5, R5, 0x1, R7 ;  /* 0x0000000105057824 */ /* 0x000fc600078e0207 */
[----:B------:R-:W3:Y:S02]  /*aac0*/  F2I.U32.TRUNC.NTZ R6, R6 ;  /* 0x0000000600067305 */ /* 0x000ee4000020f000 */
[----:B------:R-:W-:Y:S02]  /*aad0*/  SHF.R.U64 R9, R4, UR4, R5 ;  /* 0x0000000404097c19 */ /* 0x000fe40008001205 */
[----:B-1----:R-:W-:-:S05]  /*aae0*/  I2FP.F32.U32 R4, R14 ;  /* 0x0000000e00047245 */ /* 0x002fca0000201000 */
[----:B------:R-:W-:Y:S01]  /*aaf0*/  FMUL R22, R4, UR5 ;  /* 0x0000000504167c20 */ /* 0x000fe20008400000 */
[----:B------:R-:W-:Y:S01]  /*ab00*/  SHF.R.U32.HI R4, RZ, UR4, R5 ;  /* 0x00000004ff047c19 */ /* 0x000fe20008011605 */
[----:B------:R-:W-:-:S03]  /*ab10*/  ULDC UR4, c[0x0][0x658] ;  /* 0x0001960000047ab9 */ /* 0x000fc60000000800 */
[--C-:B------:R-:W-:Y:S01]  /*ab20*/  SHF.R.U64 R20, R9, UR6, R4.reuse ;  /* 0x0000000609147c19 */ /* 0x100fe20008001204 */
[----:B------:R-:W1:Y:S01]  /*ab30*/  F2I.U32.TRUNC.NTZ R22, R22 ;  /* 0x0000001600167305 */ /* 0x000e62000020f000 */
[----:B------:R-:W-:Y:S01]  /*ab40*/  SHF.R.U32.HI R5, RZ, UR6, R4 ;  /* 0x00000006ff057c19 */ /* 0x000fe20008011604 */
[----:B---3--:R-:W-:-:S03]  /*ab50*/  IMAD.MOV R6, RZ, RZ, -R6 ;  /* 0x000000ffff067224 */ /* 0x008fc600078e0a06 */
[----:B------:R-:W-:Y:S01]  /*ab60*/  SHF.R.U64 R18, R20, UR4, R5 ;  /* 0x0000000414127c19 */ /* 0x000fe20008001205 */
[----:B--2---:R-:W-:Y:S01]  /*ab70*/  IMAD R15, R24, R6, R15 ;  /* 0x00000006180f7224 */ /* 0x004fe200078e020f */
[----:B------:R-:W-:-:S03]  /*ab80*/  SHF.R.U32.HI R23, RZ, UR4, R5 ;  /* 0x00000004ff177c19 */ /* 0x000fc60008011605 */
[----:B------:R-:W-:Y:S02]  /*ab90*/  IMAD.MOV.U32 R4, RZ, RZ, R18 ;  /* 0x000000ffff047224 */ /* 0x000fe400078e0012 */
[----:B------:R-:W-:Y:S01]  /*aba0*/  IMAD.MOV.U32 R5, RZ, RZ, R23 ;  /* 0x000000ffff057224 */ /* 0x000fe200078e0017 */
[----:B-1----:R-:W-:Y:S06]  /*abb0*/  @!P1 BRA `(.L_x_270) ;  /* 0x0000000000289947 */ /* 0x002fec0003800000 */
[----:B------:R-:W-:Y:S02]  /*abc0*/  ULDC UR4, c[0x0][0x64c] ;  /* 0x0001930000047ab9 */ /* 0x000fe40000000800 */
[----:B------:R-:W-:-:S05]  /*abd0*/  IADD3 R5, P1, R18, UR4, RZ ;  /* 0x0000000412057c10 */ /* 0x000fca000ff3e0ff */
[----:B------:R-:W-:-:S04]  /*abe0*/  IMAD.X R23, RZ, RZ, R23, P1 ;  /* 0x000000ffff177224 */ /* 0x000fc800008e0617 */
[----:B------:R-:W-:-:S04]  /*abf0*/  IMAD.WIDE.U32 R6, R23, UR8, RZ ;  /* 0x0000000817067c25 */ /* 0x000fc8000f8e00ff */
[----:B------:R-:W-:-:S04]  /*ac00*/  IMAD.WIDE.U32 R6, P1, R5, UR9, R6 ;  /* 0x0000000905067c25 */ /* 0x000fc8000f820006 */
[----:B------:R-:W-:-:S04]  /*ac10*/  IMAD.WIDE.U32 R4, R5, UR8, RZ ;  /* 0x0000000805047c25 */ /* 0x000fc8000f8e00ff */
[----:B------:R-:W-:Y:S01]  /*ac20*/  IMAD.MOV.U32 R4, RZ, RZ, R7 ;  /* 0x000000ffff047224 */ /* 0x000fe200078e0007 */
[----:B------:R-:W-:Y:S01]  /*ac30*/  IADD3 RZ, P3, R5, R6, RZ ;  /* 0x0000000605ff7210 */ /* 0x000fe20007f7e0ff */
[----:B------:R-:W-:-:S04]  /*ac40*/  IMAD.X R5, RZ, RZ, RZ, P1 ;  /* 0x000000ffff057224 */ /* 0x000fc800008e06ff */
[----:B------:R-:W-:-:S08]  /*ac50*/  IMAD.WIDE.U32.X R4, R23, UR9, R4, P3 ;  /* 0x0000000917047c25 */ /* 0x000fd000098e0404 */
.L_x_270:
[----:B------:R-:W-:Y:S01]  /*ac60*/  ISETP.NE.AND P1, PT, R2, 0x1, PT ;  /* 0x000000010200780c */ /* 0x000fe20003f25270 */
[----:B------:R-:W-:Y:S01]  /*ac70*/  ULDC UR4, c[0x0][0x648] ;  /* 0x0001920000047ab9 */ /* 0x000fe20000000800 */
[----:B------:R-:W-:Y:S01]  /*ac80*/  LOP3.LUT R20, R20, UR17, RZ, 0xc0, !PT ;  /* 0x0000001114147c12 */ /* 0x000fe2000f8ec0ff */
[----:B------:R-:W-:Y:S01]  /*ac90*/  IMAD.MOV R22, RZ, RZ, -R22 ;  /* 0x000000ffff167224 */ /* 0x000fe200078e0a16 */
[----:B------:R-:W-:Y:S01]  /*aca0*/  SHF.R.U64 R5, R4, UR4, R5 ;  /* 0x0000000404057c19 */ /* 0x000fe20008001205 */
[----:B------:R-:W-:Y:S01]  /*acb0*/  ULDC UR4, c[0x0][0x638] ;  /* 0x00018e0000047ab9 */ /* 0x000fe20000000800 */
[----:B------:R-:W-:Y:S01]  /*acc0*/  LOP3.LUT R9, R9, UR16, RZ, 0xc0, !PT ;  /* 0x0000001009097c12 */ /* 0x000fe2000f8ec0ff */
[----:B------:R-:W-:Y:S01]  /*acd0*/  ULDC UR5, c[0x0][0x610] ;  /* 0x0001840000057ab9 */ /* 0x000fe20000000800 */
[----:B------:R-:W-:Y:S02]  /*ace0*/  IMAD.MOV.U32 R4, RZ, RZ, 0x1 ;  /* 0x00000001ff047424 */ /* 0x000fe400078e00ff */
[----:B------:R-:W-:-:S02]  /*acf0*/  IMAD.MOV R7, RZ, RZ, -R5 ;  /* 0x000000ffff077224 */ /* 0x000fc400078e0a05 */
[----:B------:R-:W-:Y:S02]  /*ad00*/  IMAD R20, R5, UR18, R20 ;  /* 0x0000001205147c24 */ /* 0x000fe4000f8e0214 */
[----:B0-----:R-:W-:Y:S02]  /*ad10*/  @P1 IMAD R15, R21, R22, R14 ;  /* 0x00000016150f1224 */ /* 0x001fe400078e020e */
[----:B------:R-:W-:Y:S01]  /*ad20*/  IMAD R18, R7, UR4, R18 ;  /* 0x0000000407127c24 */ /* 0x000fe2000f8e0212 */
[----:B------:R-:W-:Y:S01]  /*ad30*/  ULDC UR4, c[0x0][0x600] ;  /* 0x0001800000047ab9 */ /* 0x000fe20000000800 */
[----:B------:R-:W-:Y:S02]  /*ad40*/  IMAD R15, R20, UR5, R15 ;  /* 0x00000005140f7c24 */ /* 0x000fe4000f8e020f */
[----:B------:R-:W-:-:S05]  /*ad50*/  IMAD R18, R18, UR4, R9 ;  /* 0x0000000412127c24 */ /* 0x000fca000f8e0209 */
[----:B------:R-:W-:Y:S02]  /*ad60*/  SEL R9, R18, R15, !P1 ;  /* 0x0000000f12097207 */ /* 0x000fe40004800000 */
[----:B------:R-:W-:-:S07]  /*ad70*/  SEL R7, R15, R18, !P1 ;  /* 0x000000120f077207 */ /* 0x000fce0004800000 */
.L_x_268:
[----:B------:R-:W-:Y:S05]  /*ad80*/  BSYNC B1 ;  /* 0x0000000000017941 */ /* 0x000fea0003800000 */
.L_x_267:
[----:B------:R-:W-:-:S13]  /*ad90*/  LOP3.LUT P1, RZ, R4, 0xff, RZ, 0xc0, !PT ;  /* 0x000000ff04ff7812 */ /* 0x000fda000782c0ff */
[----:B------:R-:W-:Y:S05]  /*ada0*/  @P1 BRA `(.L_x_271) ;  /* 0xfffffff4004c1947 */ /* 0x000fea000383ffff */
[----:B------:R-:W-:Y:S05]  /*adb0*/  BSYNC B0 ;  /* 0x0000000000007941 */ /* 0x000fea0003800000 */
.L_x_259:
[----:B------:R-:W-:-:S03]  /*adc0*/  UMOV UR4, 0xffffffff ;  /* 0xffffffff00047882 */ /* 0x000fc60000000000 */
[----:B------:R-:W-:Y:S05]  /*add0*/  BRA.DIV UR4, `(.L_x_272) ;  /* 0x0000000e04587947 */ /* 0x000fea000b800000 */
[----:B------:R-:W-:-:S13]  /*ade0*/  ELECT P6, URZ, PT ;  /* 0x00000000003f782f */ /* 0x000fda00038c0000 */
.L_x_302:
[----:B------:R-:W-:Y:S04]  /*adf0*/  BSSY B0, `(.L_x_273) ;  /* 0x00000bb000007945 */ /* 0x000fe80003800000 */
[----:B------:R-:W-:Y:S05]  /*ae00*/  @!P6 BRA `(.L_x_274) ;  /* 0x0000000800e4e947 */ /* 0x000fea0003800000 */
[----:B------:R-:W-:-:S04]  /*ae10*/  LOP3.LUT R19, R19, 0x2, RZ, 0xfc, !PT ;  /* 0x0000000213137812 */ /* 0x000fc800078efcff */
[----:B------:R-:W-:-:S13]  /*ae20*/  ISETP.NE.AND P0, PT, R19, 0x3, PT ;  /* 0x000000031300780c */ /* 0x000fda0003f05270 */
[----:B------:R-:W-:Y:S05]  /*ae30*/  @!P0 BRA `(.L_x_275) ;  /* 0x0000000000048947 */ /* 0x000fea0003800000 */
[----:B------:R-:W-:Y:S01]  /*ae40*/  BPT.TRAP 0x1 ;  /* 0x000000040000795c */ /* 0x000fe20000300000 */
.L_x_275:
[----:B------:R-:W0:Y:S01]  /*ae50*/  S2R R3, SR_CgaCtaId ;  /* 0x0000000000037919 */ /* 0x000e220000008800 */
[----:B------:R-:W-:-:S04]  /*ae60*/  MOV R2, 0x400 ;  /* 0x0000040000027802 */ /* 0x000fc80000000f00 */
[----:B0-----:R-:W-:Y:S02]  /*ae70*/  LEA R3, R3, R2, 0x18 ;  /* 0x0000000203037211 */ /* 0x001fe400078ec0ff */
[----:B------:R-:W-:-:S03]  /*ae80*/  SHF.L.U32 R2, R0, 0x1f, RZ ;  /* 0x0000001f00027819 */ /* 0x000fc600000006ff */
[----:B------:R-:W-:-:S04]  /*ae90*/  VIADD R3, R3, 0xa0 ;  /* 0x000000a003037836 */ /* 0x000fc80000000000 */
[C---:B------:R-:W-:Y:S02]  /*aea0*/  IMAD R7, R12.reuse, 0x8, R3 ;  /* 0x000000080c077824 */ /* 0x040fe400078e0203 */
[----:B------:R-:W-:Y:S02]  /*aeb0*/  VIADD R12, R12, 0x1 ;  /* 0x000000010c0c7836 */ /* 0x000fe40000000000 */
[----:B------:R-:W0:Y:S03]  /*aec0*/  SYNCS.PHASECHK.TRANS64.TRYWAIT P0, [R7+URZ], R2 ;  /* 0x00000002070075a7 */ /* 0x000e26000800017f */
[----:B------:R-:W-:-:S04]  /*aed0*/  ISETP.NE.AND P1, PT, R12, 0x14, PT ;  /* 0x000000140c00780c */ /* 0x000fc80003f25270 */
[----:B------:R-:W-:Y:S02]  /*aee0*/  SEL R5, RZ, 0x1, P1 ;  /* 0x00000001ff057807 */ /* 0x000fe40000800000 */
[----:B------:R-:W-:Y:S02]  /*aef0*/  SEL R12, R12, RZ, P1 ;  /* 0x000000ff0c0c7207 */ /* 0x000fe40000800000 */
[----:B------:R-:W-:-:S03]  /*af00*/  LOP3.LUT R5, R0, R5, RZ, 0x3c, !PT ;  /* 0x0000000500057212 */ /* 0x000fc600078e3cff */
[----:B------:R-:W-:Y:S01]  /*af10*/  IMAD R9, R12, 0x8, R3 ;  /* 0x000000080c097824 */ /* 0x000fe200078e0203 */
[----:B------:R-:W-:Y:S01]  /*af20*/  SHF.L.U32 R4, R5, 0x1f, RZ ;  /* 0x0000001f05047819 */ /* 0x000fe200000006ff */
[----:B0-----:R-:W-:Y:S06]  /*af30*/  @!P0 BRA `(.L_x_276) ;  /* 0x0000000c00208947 */ /* 0x001fec0003800000 */
.L_x_303:
[----:B------:R-:W1:Y:S01]  /*af40*/  SYNCS.PHASECHK.TRANS64.TRYWAIT P0, [R9+URZ], R4 ;  /* 0x00000004090075a7 */ /* 0x000e62000800017f */
[----:B------:R-:W-:-:S05]  /*af50*/  VIADD R0, R12, 0x1 ;  /* 0x000000010c007836 */ /* 0x000fca0000000000 */
[----:B------:R-:W-:-:S04]  /*af60*/  ISETP.NE.AND P1, PT, R0, 0x14, PT ;  /* 0x000000140000780c */ /* 0x000fc80003f25270 */
[----:B0-----:R-:W-:Y:S02]  /*af70*/  SEL R2, RZ, 0x1, P1 ;  /* 0x00000001ff027807 */ /* 0x001fe40000800000 */
[----:B------:R-:W-:Y:S02]  /*af80*/  SEL R0, R0, RZ, P1 ;  /* 0x000000ff00007207 */ /* 0x000fe40000800000 */
[----:B------:R-:W-:-:S03]  /*af90*/  LOP3.LUT R7, R5, R2, RZ, 0x3c, !PT ;  /* 0x0000000205077212 */ /* 0x000fc600078e3cff */
[----:B------:R-:W-:Y:S01]  /*afa0*/  IMAD R6, R0, 0x8, R3 ;  /* 0x0000000800067824 */ /* 0x000fe200078e0203 */
[----:B------:R-:W-:Y:S01]  /*afb0*/  SHF.L.U32 R5, R7, 0x1f, RZ ;  /* 0x0000001f07057819 */ /* 0x000fe200000006ff */
[----:B-1----:R-:W-:Y:S06]  /*afc0*/  @!P0 BRA `(.L_x_277) ;  /* 0x0000000c00108947 */ /* 0x002fec0003800000 */
.L_x_304:
[----:B------:R-:W1:Y:S01]  /*afd0*/  SYNCS.PHASECHK.TRANS64.TRYWAIT P0, [R6+URZ], R5 ;  /* 0x00000005060075a7 */ /* 0x000e62000800017f */
[----:B------:R-:W-:-:S05]  /*afe0*/  VIADD R0, R0, 0x1 ;  /* 0x0000000100007836 */ /* 0x000fca0000000000 */
[----:B------:R-:W-:-:S04]  /*aff0*/  ISETP.NE.AND P1, PT, R0, 0x14, PT ;  /* 0x000000140000780c */ /* 0x000fc80003f25270 */
[----:B------:R-:W-:Y:S02]  /*b000*/  SEL R2, RZ, 0x1, P1 ;  /* 0x00000001ff027807 */ /* 0x000fe40000800000 */
[----:B------:R-:W-:Y:S02]  /*b010*/  SEL R0, R0, RZ, P1 ;  /* 0x000000ff00007207 */ /* 0x000fe40000800000 */
[----:B------:R-:W-:-:S03]  /*b020*/  LOP3.LUT R7, R7, R2, RZ, 0x3c, !PT ;  /* 0x0000000207077212 */ /* 0x000fc600078e3cff */
[----:B0-----:R-:W-:Y:S01]  /*b030*/  IMAD R9, R0, 0x8, R3 ;  /* 0x0000000800097824 */ /* 0x001fe200078e0203 */
[----:B------:R-:W-:Y:S01]  /*b040*/  SHF.L.U32 R4, R7, 0x1f, RZ ;  /* 0x0000001f07047819 */ /* 0x000fe200000006ff */
[----:B-1----:R-:W-:Y:S06]  /*b050*/  @!P0 BRA `(.L_x_278) ;  /* 0x0000000c00008947 */ /* 0x002fec0003800000 */
.L_x_305:
        /* <DEDUP_REMOVED lines=9> */
.L_x_306:
        /* <DEDUP_REMOVED lines=9> */
.L_x_307:
        /* <DEDUP_REMOVED lines=9> */
.L_x_308:
        /* <DEDUP_REMOVED lines=9> */
.L_x_309:
        /* <DEDUP_REMOVED lines=9> */
.L_x_310:
        /* <DEDUP_REMOVED lines=9> */
.L_x_311:
        /* <DEDUP_REMOVED lines=9> */
.L_x_312:
        /* <DEDUP_REMOVED lines=9> */
.L_x_313:
        /* <DEDUP_REMOVED lines=9> */
.L_x_314:
        /* <DEDUP_REMOVED lines=9> */
.L_x_315:
        /* <DEDUP_REMOVED lines=9> */
.L_x_316:
        /* <DEDUP_REMOVED lines=9> */
.L_x_317:
        /* <DEDUP_REMOVED lines=9> */
.L_x_318:
        /* <DEDUP_REMOVED lines=9> */
.L_x_319:
        /* <DEDUP_REMOVED lines=9> */
.L_x_320:
[----:B------:R-:W1:Y:S01]  /*b8d0*/  SYNCS.PHASECHK.TRANS64.TRYWAIT P0, [R6+URZ], R5 ;  /* 0x00000005060075a7 */ /* 0x000e62000800017f */
[----:B------:R-:W-:-:S05]  /*b8e0*/  VIADD R0, R0, 0x1 ;  /* 0x0000000100007836 */ /* 0x000fca0000000000 */
[----:B------:R-:W-:-:S04]  /*b8f0*/  ISETP.NE.AND P1, PT, R0, 0x14, PT ;  /* 0x000000140000780c */ /* 0x000fc80003f25270 */
[----:B------:R-:W-:Y:S02]  /*b900*/  SEL R2, RZ, 0x1, P1 ;  /* 0x00000001ff027807 */ /* 0x000fe40000800000 */
[----:B------:R-:W-:Y:S02]  /*b910*/  SEL R0, R0, RZ, P1 ;  /* 0x000000ff00007207 */ /* 0x000fe40000800000 */
[----:B------:R-:W-:Y:S01]  /*b920*/  LOP3.LUT R2, R7, R2, RZ, 0x3c, !PT ;  /* 0x0000000207027212 */ /* 0x000fe200078e3cff */
[----:B-1----:R-:W-:Y:S06]  /*b930*/  @!P0 BRA `(.L_x_294) ;  /* 0x0000000800088947 */ /* 0x002fec0003800000 */
.L_x_321:
[----:B------:R-:W-:Y:S01]  /*b940*/  IMAD R3, R0, 0x8, R3 ;  /* 0x0000000800037824 */ /* 0x000fe200078e0203 */
[----:B------:R-:W-:-:S07]  /*b950*/  SHF.L.U32 R0, R2, 0x1f, RZ ;  /* 0x0000001f02007819 */ /* 0x000fce00000006ff */
.L_x_295:
[----:B--2---:R2:W3:Y:S02]  /*b960*/  SYNCS.PHASECHK.TRANS64.TRYWAIT P0, [R3+URZ], R0 ;  /* 0x00000000030075a7 */ /* 0x0044e4000800017f */
[----:B---3--:R-:W-:Y:S05]  /*b970*/  @!P0 NANOSLEEP.SYNCS 0x989680 ;  /* 0x009896800000895d */ /* 0x008fea0003900000 */
[----:B------:R-:W3:Y:S02]  /*b980*/  @!P0 SYNCS.PHASECHK.TRANS64 P0, [R3+URZ], R0 ;  /* 0x00000000030085a7 */ /* 0x000ee4000800007f */
[----:B---3--:R-:W-:Y:S05]  /*b990*/  @!P0 BRA `(.L_x_295) ;  /* 0xfffffffc00f08947 */ /* 0x008fea000383ffff */
.L_x_274:
[----:B------:R-:W-:Y:S05]  /*b9a0*/  BSYNC B0 ;  /* 0x0000000000007941 */ /* 0x000fea0003800000 */
.L_x_273:
[----:B------:R-:W-:Y:S05]  /*b9b0*/  EXIT ;  /* 0x000000000000794d */ /* 0x000fea0003800000 */
.L_x_18:
[----:B---3--:R3:W4:Y:S02]  /*b9c0*/  SYNCS.PHASECHK.TRANS64.TRYWAIT P1, [R3+URZ], R0 ;  /* 0x00000000030075a7 */ /* 0x008724000802017f */
[----:B----4-:R-:W-:Y:S05]  /*b9d0*/  @!P1 NANOSLEEP.SYNCS 0x989680 ;  /* 0x009896800000995d */ /* 0x010fea0003900000 */
[----:B------:R-:W4:Y:S02]  /*b9e0*/  @!P1 SYNCS.PHASECHK.TRANS64 P1, [R3+URZ], R0 ;  /* 0x00000000030095a7 */ /* 0x000f24000802007f */
[----:B----4-:R-:W-:Y:S05]  /*b9f0*/  @!P1 BRA `(.L_x_18) ;  /* 0xfffffffc00f09947 */ /* 0x010fea000383ffff */
[----:B------:R-:W-:Y:S05]  /*ba00*/  BRA `(.L_x_17) ;  /* 0xffffff58008c7947 */ /* 0x000fea000383ffff */
.L_x_23:
[----:B-1----:R-:W-:-:S04]  /*ba10*/  IMAD.U32 R5, RZ, RZ, UR8 ;  /* 0x00000008ff057e24 */ /* 0x002fc8000f8e00ff */
[----:B------:R1:W2:Y:S03]  /*ba20*/  SYNCS.PHASECHK.TRANS64.TRYWAIT P1, [R5+URZ], R4 ;  /* 0x00000004050075a7 */ /* 0x0002a6000802017f */
[----:B--2---:R-:W-:Y:S05]  /*ba30*/  @!P1 NANOSLEEP.SYNCS 0x989680 ;  /* 0x009896800000995d */ /* 0x004fea0003900000 */
[----:B------:R-:W2:Y:S02]  /*ba40*/  @!P1 SYNCS.PHASECHK.TRANS64 P1, [R5+URZ], R4 ;  /* 0x00000004050095a7 */ /* 0x000ea4000802007f */
[----:B--2---:R-:W-:Y:S05]  /*ba50*/  @!P1 BRA `(.L_x_23) ;  /* 0xfffffffc00ec9947 */ /* 0x004fea000383ffff */
[----:B------:R-:W-:Y:S05]  /*ba60*/  BRA `(.L_x_22) ;  /* 0xffffff5c00a47947 */ /* 0x000fea000383ffff */
.L_x_260:
[----:B------:R-:W-:Y:S01]  /*ba70*/  BSSY B1, `(.L_x_296) ;  /* 0x0000006000017945 */ /* 0x000fe20003800000 */
[----:B------:R-:W-:-:S07]  /*ba80*/  IMAD.MOV.U32 R15, RZ, RZ, -0x1 ;  /* 0xffffffffff0f7424 */ /* 0x000fce00078e00ff */
[----:B------:R-:W-:Y:S05]  /*ba90*/  WARPSYNC.COLLECTIVE R15, `(.L_x_297) ;  /* 0x000000000f0c7348 */ /* 0x000fea0003c00000 */
[----:B------:R-:W-:Y:S02]  /*baa0*/  ELECT P6, UR62, PT ;  /* 0x00000000003e782f */ /* 0x000fe400038c0000 */
[----:B------:R-:W-:Y:S01]  /*bab0*/  MOV R14, UR62 ;  /* 0x0000003e000e7c02 */ /* 0x000fe20008000f00 */
[----:B------:R-:W-:Y:S10]  /*bac0*/  ENDCOLLECTIVE ;  /* 0x000000000000791b */ /* 0x000ff40003800000 */
.L_x_297:
[----:B------:R-:W-:Y:S05]  /*bad0*/  BSYNC B1 ;  /* 0x0000000000017941 */ /* 0x000fea0003800000 */
.L_x_296:
[----:B------:R-:W-:Y:S05]  /*bae0*/  BRA `(.L_x_298) ;  /* 0xffffffe800087947 */ /* 0x000fea000383ffff */
.L_x_263:
[----:B0-----:R0:W1:Y:S02]  /*baf0*/  SYNCS.PHASECHK.TRANS64.TRYWAIT P1, [R14+URZ+0xa0], R7 ;  /* 0x0000a0070e0075a7 */ /* 0x001064000802017f */
[----:B-1----:R-:W-:Y:S05]  /*bb00*/  @!P1 NANOSLEEP.SYNCS 0x989680 ;  /* 0x009896800000995d */ /* 0x002fea0003900000 */
[----:B------:R-:W1:Y:S02]  /*bb10*/  @!P1 SYNCS.PHASECHK.TRANS64 P1, [R14+URZ+0xa0], R7 ;  /* 0x0000a0070e0095a7 */ /* 0x000e64000802007f */
[----:B-1----:R-:W-:Y:S05]  /*bb20*/  @!P1 BRA `(.L_x_263) ;  /* 0xfffffffc00f09947 */ /* 0x002fea000383ffff */
[----:B------:R-:W-:Y:S05]  /*bb30*/  BRA `(.L_x_299) ;  /* 0xffffffe8003c7947 */ /* 0x000fea000383ffff */
.L_x_272:
[----:B------:R-:W-:Y:S01]  /*bb40*/  BSSY B0, `(.L_x_300) ;  /* 0x0000006000007945 */ /* 0x000fe20003800000 */
[----:B------:R-:W-:-:S07]  /*bb50*/  IMAD.MOV.U32 R15, RZ, RZ, -0x1 ;  /* 0xffffffffff0f7424 */ /* 0x000fce00078e00ff */
[----:B------:R-:W-:Y:S05]  /*bb60*/  WARPSYNC.COLLECTIVE R15, `(.L_x_301) ;  /* 0x000000000f0c7348 */ /* 0x000fea0003c00000 */
[----:B------:R-:W-:Y:S02]  /*bb70*/  ELECT P6, UR62, PT ;  /* 0x00000000003e782f */ /* 0x000fe400038c0000 */
[----:B------:R-:W-:Y:S01]  /*bb80*/  MOV R14, UR62 ;  /* 0x0000003e000e7c02 */ /* 0x000fe20008000f00 */
[----:B------:R-:W-:Y:S10]  /*bb90*/  ENDCOLLECTIVE ;  /* 0x000000000000791b */ /* 0x000ff40003800000 */
.L_x_301:
[----:B------:R-:W-:Y:S05]  /*bba0*/  BSYNC B0 ;  /* 0x0000000000007941 */ /* 0x000fea0003800000 */
.L_x_300:
[----:B------:R-:W-:Y:S05]  /*bbb0*/  BRA `(.L_x_302) ;  /* 0xfffffff0008c7947 */ /* 0x000fea000383ffff */
.L_x_276:
[----:B0-----:R0:W1:Y:S02]  /*bbc0*/  SYNCS.PHASECHK.TRANS64.TRYWAIT P0, [R7+URZ], R2 ;  /* 0x00000002070075a7 */ /* 0x001064000800017f */
[----:B-1----:R-:W-:Y:S05]  /*bbd0*/  @!P0 NANOSLEEP.SYNCS 0x989680 ;  /* 0x009896800000895d */ /* 0x002fea0003900000 */
[----:B------:R-:W1:Y:S02]  /*bbe0*/  @!P0 SYNCS.PHASECHK.TRANS64 P0, [R7+URZ], R2 ;  /* 0x00000002070085a7 */ /* 0x000e64000800007f */
[----:B-1----:R-:W-:Y:S05]  /*bbf0*/  @!P0 BRA `(.L_x_276) ;  /* 0xfffffffc00f08947 */ /* 0x002fea000383ffff */
[----:B------:R-:W-:Y:S05]  /*bc00*/  BRA `(.L_x_303) ;  /* 0xfffffff000cc7947 */ /* 0x000fea000383ffff */
.L_x_277:
[----:B0-----:R0:W1:Y:S02]  /*bc10*/  SYNCS.PHASECHK.TRANS64.TRYWAIT P0, [R9+URZ], R4 ;  /* 0x00000004090075a7 */ /* 0x001064000800017f */
[----:B-1----:R-:W-:Y:S05]  /*bc20*/  @!P0 NANOSLEEP.SYNCS 0x989680 ;  /* 0x009896800000895d */ /* 0x002fea0003900000 */
[----:B------:R-:W1:Y:S02]  /*bc30*/  @!P0 SYNCS.PHASECHK.TRANS64 P0, [R9+URZ], R4 ;  /* 0x00000004090085a7 */ /* 0x000e64000800007f */
[----:B-1----:R-:W-:Y:S05]  /*bc40*/  @!P0 BRA `(.L_x_277) ;  /* 0xfffffffc00f08947 */ /* 0x002fea000383ffff */
[----:B------:R-:W-:Y:S05]  /*bc50*/  BRA `(.L_x_304) ;  /* 0xfffffff000dc7947 */ /* 0x000fea000383ffff */
.L_x_278:
[----:B0-----:R0:W1:Y:S02]  /*bc60*/  SYNCS.PHASECHK.TRANS64.TRYWAIT P0, [R6+URZ], R5 ;  /* 0x00000005060075a7 */ /* 0x001064000800017f */
[----:B-1----:R-:W-:Y:S05]  /*bc70*/  @!P0 NANOSLEEP.SYNCS 0x989680 ;  /* 0x009896800000895d */ /* 0x002fea0003900000 */
[----:B------:R-:W1:Y:S02]  /*bc80*/  @!P0 SYNCS.PHASECHK.TRANS64 P0, [R6+URZ], R5 ;  /* 0x00000005060085a7 */ /* 0x000e64000800007f */
[----:B-1----:R-:W-:Y:S05]  /*bc90*/  @!P0 BRA `(.L_x_278) ;  /* 0xfffffffc00f08947 */ /* 0x002fea000383ffff */
[----:B------:R-:W-:Y:S05]  /*bca0*/  BRA `(.L_x_305) ;  /* 0xfffffff000ec7947 */ /* 0x000fea000383ffff */
.L_x_279:
[----:B0-----:R0:W1:Y:S02]  /*bcb0*/  SYNCS.PHASECHK.TRANS64.TRYWAIT P0, [R9+URZ], R4 ;  /* 0x00000004090075a7 */ /* 0x001064000800017f */
[----:B-1----:R-:W-:Y:S05]  /*bcc0*/  @!P0 NANOSLEEP.SYNCS 0x989680 ;  /* 0x009896800000895d */ /* 0x002fea0003900000 */
[----:B------:R-:W1:Y:S02]  /*bcd0*/  @!P0 SYNCS.PHASECHK.TRANS64 P0, [R9+URZ], R4 ;  /* 0x00000004090085a7 */ /* 0x000e64000800007f */
[----:B-1----:R-:W-:Y:S05]  /*bce0*/  @!P0 BRA `(.L_x_279) ;  /* 0xfffffffc00f08947 */ /* 0x002fea000383ffff */
[----:B------:R-:W-:Y:S05]  /*bcf0*/  BRA `(.L_x_306) ;  /* 0xfffffff000fc7947 */ /* 0x000fea000383ffff */
.L_x_280:
[----:B0-----:R0:W1:Y:S02]  /*bd00*/  SYNCS.PHASECHK.TRANS64.TRYWAIT P0, [R6+URZ], R5 ;  /* 0x00000005060075a7 */ /* 0x001064000800017f */
[----:B-1----:R-:W-:Y:S05]  /*bd10*/  @!P0 NANOSLEEP.SYNCS 0x989680 ;  /* 0x009896800000895d */ /* 0x002fea0003900000 */
[----:B------:R-:W1:Y:S02]  /*bd20*/  @!P0 SYNCS.PHASECHK.TRANS64 P0, [R6+URZ], R5 ;  /* 0x00000005060085a7 */ /* 0x000e64000800007f */
[----:B-1----:R-:W-:Y:S05]  /*bd30*/  @!P0 BRA `(.L_x_280) ;  /* 0xfffffffc00f08947 */ /* 0x002fea000383ffff */
[----:B------:R-:W-:Y:S05]  /*bd40*/  BRA `(.L_x_307) ;  /* 0xfffffff4000c7947 */ /* 0x000fea000383ffff */
.L_x_281:
[----:B0-----:R0:W1:Y:S02]  /*bd50*/  SYNCS.PHASECHK.TRANS64.TRYWAIT P0, [R9+URZ], R4 ;  /* 0x00000004090075a7 */ /* 0x001064000800017f */
[----:B-1----:R-:W-:Y:S05]  /*bd60*/  @!P0 NANOSLEEP.SYNCS 0x989680 ;  /* 0x009896800000895d */ /* 0x002fea0003900000 */
[----:B------:R-:W1:Y:S02]  /*bd70*/  @!P0 SYNCS.PHASECHK.TRANS64 P0, [R9+URZ], R4 ;  /* 0x00000004090085a7 */ /* 0x000e64000800007f */
[----:B-1----:R-:W-:Y:S05]  /*bd80*/  @!P0 BRA `(.L_x_281) ;  /* 0xfffffffc00f08947 */ /* 0x002fea000383ffff */
[----:B------:R-:W-:Y:S05]  /*bd90*/  BRA `(.L_x_308) ;  /* 0xfffffff4001c7947 */ /* 0x000fea000383ffff */
.L_x_282:
[----:B0-----:R0:W1:Y:S02]  /*bda0*/  SYNCS.PHASECHK.TRANS64.TRYWAIT P0, [R6+URZ], R5 ;  /* 0x00000005060075a7 */ /* 0x001064000800017f */
[----:B-1----:R-:W-:Y:S05]  /*bdb0*/  @!P0 NANOSLEEP.SYNCS 0x989680 ;  /* 0x009896800000895d */ /* 0x002fea0003900000 */
[----:B------:R-:W1:Y:S02]  /*bdc0*/  @!P0 SYNCS.PHASECHK.TRANS64 P0, [R6+URZ], R5 ;  /* 0x00000005060085a7 */ /* 0x000e64000800007f */
[----:B-1----:R-:W-:Y:S05]  /*bdd0*/  @!P0 BRA `(.L_x_282) ;  /* 0xfffffffc00f08947 */ /* 0x002fea000383ffff */
[----:B------:R-:W-:Y:S05]  /*bde0*/  BRA `(.L_x_309) ;  /* 0xfffffff4002c7947 */ /* 0x000fea000383ffff */
.L_x_283:
[----:B0-----:R0:W1:Y:S02]  /*bdf0*/  SYNCS.PHASECHK.TRANS64.TRYWAIT P0, [R9+URZ], R4 ;  /* 0x00000004090075a7 */ /* 0x001064000800017f */
[----:B-1----:R-:W-:Y:S05]  /*be00*/  @!P0 NANOSLEEP.SYNCS 0x989680 ;  /* 0x009896800000895d */ /* 0x002fea0003900000 */
[----:B------:R-:W1:Y:S02]  /*be10*/  @!P0 SYNCS.PHASECHK.TRANS64 P0, [R9+URZ], R4 ;  /* 0x00000004090085a7 */ /* 0x000e64000800007f */
[----:B-1----:R-:W-:Y:S05]  /*be20*/  @!P0 BRA `(.L_x_283) ;  /* 0xfffffffc00f08947 */ /* 0x002fea000383ffff */
[----:B------:R-:W-:Y:S05]  /*be30*/  BRA `(.L_x_310) ;  /* 0xfffffff4003c7947 */ /* 0x000fea000383ffff */
.L_x_284:
[----:B0-----:R0:W1:Y:S02]  /*be40*/  SYNCS.PHASECHK.TRANS64.TRYWAIT P0, [R6+URZ], R5 ;  /* 0x00000005060075a7 */ /* 0x001064000800017f */
[----:B-1----:R-:W-:Y:S05]  /*be50*/  @!P0 NANOSLEEP.SYNCS 0x989680 ;  /* 0x009896800000895d */ /* 0x002fea0003900000 */
[----:B------:R-:W1:Y:S02]  /*be60*/  @!P0 SYNCS.PHASECHK.TRANS64 P0, [R6+URZ], R5 ;  /* 0x00000005060085a7 */ /* 0x000e64000800007f */
[----:B-1----:R-:W-:Y:S05]  /*be70*/  @!P0 BRA `(.L_x_284) ;  /* 0xfffffffc00f08947 */ /* 0x002fea000383ffff */
[----:B------:R-:W-:Y:S05]  /*be80*/  BRA `(.L_x_311) ;  /* 0xfffffff4004c7947 */ /* 0x000fea000383ffff */
.L_x_285:
[----:B0-----:R0:W1:Y:S02]  /*be90*/  SYNCS.PHASECHK.TRANS64.TRYWAIT P0, [R9+URZ], R4 ;  /* 0x00000004090075a7 */ /* 0x001064000800017f */
[----:B-1----:R-:W-:Y:S05]  /*bea0*/  @!P0 NANOSLEEP.SYNCS 0x989680 ;  /* 0x009896800000895d */ /* 0x002fea0003900000 */
[----:B------:R-:W1:Y:S02]  /*beb0*/  @!P0 SYNCS.PHASECHK.TRANS64 P0, [R9+URZ], R4 ;  /* 0x00000004090085a7 */ /* 0x000e64000800007f */
[----:B-1----:R-:W-:Y:S05]  /*bec0*/  @!P0 BRA `(.L_x_285) ;  /* 0xfffffffc00f08947 */ /* 0x002fea000383ffff */
[----:B------:R-:W-:Y:S05]  /*bed0*/  BRA `(.L_x_312) ;  /* 0xfffffff4005c7947 */ /* 0x000fea000383ffff */
.L_x_286:
[----:B0-----:R0:W1:Y:S02]  /*bee0*/  SYNCS.PHASECHK.TRANS64.TRYWAIT P0, [R6+URZ], R5 ;  /* 0x00000005060075a7 */ /* 0x001064000800017f */
[----:B-1----:R-:W-:Y:S05]  /*bef0*/  @!P0 NANOSLEEP.SYNCS 0x989680 ;  /* 0x009896800000895d */ /* 0x002fea0003900000 */
[----:B------:R-:W1:Y:S02]  /*bf00*/  @!P0 SYNCS.PHASECHK.TRANS64 P0, [R6+URZ], R5 ;  /* 0x00000005060085a7 */ /* 0x000e64000800007f */
[----:B-1----:R-:W-:Y:S05]  /*bf10*/  @!P0 BRA `(.L_x_286) ;  /* 0xfffffffc00f08947 */ /* 0x002fea000383ffff */
[----:B------:R-:W-:Y:S05]  /*bf20*/  BRA `(.L_x_313) ;  /* 0xfffffff4006c7947 */ /* 0x000fea000383ffff */
.L_x_287:
[----:B0-----:R0:W1:Y:S02]  /*bf30*/  SYNCS.PHASECHK.TRANS64.TRYWAIT P0, [R9+URZ], R4 ;  /* 0x00000004090075a7 */ /* 0x001064000800017f */
[----:B-1----:R-:W-:Y:S05]  /*bf40*/  @!P0 NANOSLEEP.SYNCS 0x989680 ;  /* 0x009896800000895d */ /* 0x002fea0003900000 */
[----:B------:R-:W1:Y:S02]  /*bf50*/  @!P0 SYNCS.PHASECHK.TRANS64 P0, [R9+URZ], R4 ;  /* 0x00000004090085a7 */ /* 0x000e64000800007f */
[----:B-1----:R-:W-:Y:S05]  /*bf60*/  @!P0 BRA `(.L_x_287) ;  /* 0xfffffffc00f08947 */ /* 0x002fea000383ffff */
[----:B------:R-:W-:Y:S05]  /*bf70*/  BRA `(.L_x_314) ;  /* 0xfffffff4007c7947 */ /* 0x000fea000383ffff */
.L_x_288:
[----:B0-----:R0:W1:Y:S02]  /*bf80*/  SYNCS.PHASECHK.TRANS64.TRYWAIT P0, [R6+URZ], R5 ;  /* 0x00000005060075a7 */ /* 0x001064000800017f */
[----:B-1----:R-:W-:Y:S05]  /*bf90*/  @!P0 NANOSLEEP.SYNCS 0x989680 ;  /* 0x009896800000895d */ /* 0x002fea0003900000 */
[----:B------:R-:W1:Y:S02]  /*bfa0*/  @!P0 SYNCS.PHASECHK.TRANS64 P0, [R6+URZ], R5 ;  /* 0x00000005060085a7 */ /* 0x000e64000800007f */
[----:B-1----:R-:W-:Y:S05]  /*bfb0*/  @!P0 BRA `(.L_x_288) ;  /* 0xfffffffc00f08947 */ /* 0x002fea000383ffff */
[----:B------:R-:W-:Y:S05]  /*bfc0*/  BRA `(.L_x_315) ;  /* 0xfffffff4008c7947 */ /* 0x000fea000383ffff */
.L_x_289:
[----:B0-----:R0:W1:Y:S02]  /*bfd0*/  SYNCS.PHASECHK.TRANS64.TRYWAIT P0, [R9+URZ], R4 ;  /* 0x00000004090075a7 */ /* 0x001064000800017f */
[----:B-1----:R-:W-:Y:S05]  /*bfe0*/  @!P0 NANOSLEEP.SYNCS 0x989680 ;  /* 0x009896800000895d */ /* 0x002fea0003900000 */
[----:B------:R-:W1:Y:S02]  /*bff0*/  @!P0 SYNCS.PHASECHK.TRANS64 P0, [R9+URZ], R4 ;  /* 0x00000004090085a7 */ /* 0x000e64000800007f */
[----:B-1----:R-:W-:Y:S05]  /*c000*/  @!P0 BRA `(.L_x_289) ;  /* 0xfffffffc00f08947 */ /* 0x002fea000383ffff */
[----:B------:R-:W-:Y:S05]  /*c010*/  BRA `(.L_x_316) ;  /* 0xfffffff4009c7947 */ /* 0x000fea000383ffff */
.L_x_290:
[----:B0-----:R0:W1:Y:S02]  /*c020*/  SYNCS.PHASECHK.TRANS64.TRYWAIT P0, [R6+URZ], R5 ;  /* 0x00000005060075a7 */ /* 0x001064000800017f */
[----:B-1----:R-:W-:Y:S05]  /*c030*/  @!P0 NANOSLEEP.SYNCS 0x989680 ;  /* 0x009896800000895d */ /* 0x002fea0003900000 */
[----:B------:R-:W1:Y:S02]  /*c040*/  @!P0 SYNCS.PHASECHK.TRANS64 P0, [R6+URZ], R5 ;  /* 0x00000005060085a7 */ /* 0x000e64000800007f */
[----:B-1----:R-:W-:Y:S05]  /*c050*/  @!P0 BRA `(.L_x_290) ;  /* 0xfffffffc00f08947 */ /* 0x002fea000383ffff */
[----:B------:R-:W-:Y:S05]  /*c060*/  BRA `(.L_x_317) ;  /* 0xfffffff400ac7947 */ /* 0x000fea000383ffff */
.L_x_291:
[----:B0-----:R0:W1:Y:S02]  /*c070*/  SYNCS.PHASECHK.TRANS64.TRYWAIT P0, [R9+URZ], R4 ;  /* 0x00000004090075a7 */ /* 0x001064000800017f */
[----:B-1----:R-:W-:Y:S05]  /*c080*/  @!P0 NANOSLEEP.SYNCS 0x989680 ;  /* 0x009896800000895d */ /* 0x002fea0003900000 */
[----:B------:R-:W1:Y:S02]  /*c090*/  @!P0 SYNCS.PHASECHK.TRANS64 P0, [R9+URZ], R4 ;  /* 0x00000004090085a7 */ /* 0x000e64000800007f */
[----:B-1----:R-:W-:Y:S05]  /*c0a0*/  @!P0 BRA `(.L_x_291) ;  /* 0xfffffffc00f08947 */ /* 0x002fea000383ffff */
[----:B------:R-:W-:Y:S05]  /*c0b0*/  BRA `(.L_x_318) ;  /* 0xfffffff400bc7947 */ /* 0x000fea000383ffff */
.L_x_292:
[----:B0-----:R0:W1:Y:S02]  /*c0c0*/  SYNCS.PHASECHK.TRANS64.TRYWAIT P0, [R6+URZ], R5 ;  /* 0x00000005060075a7 */ /* 0x001064000800017f */
[----:B-1----:R-:W-:Y:S05]  /*c0d0*/  @!P0 NANOSLEEP.SYNCS 0x989680 ;  /* 0x009896800000895d */ /* 0x002fea0003900000 */
[----:B------:R-:W1:Y:S02]  /*c0e0*/  @!P0 SYNCS.PHASECHK.TRANS64 P0, [R6+URZ], R5 ;  /* 0x00000005060085a7 */ /* 0x000e64000800007f */
[----:B-1----:R-:W-:Y:S05]  /*c0f0*/  @!P0 BRA `(.L_x_292) ;  /* 0xfffffffc00f08947 */ /* 0x002fea000383ffff */
[----:B------:R-:W-:Y:S05]  /*c100*/  BRA `(.L_x_319) ;  /* 0xfffffff400cc7947 */ /* 0x000fea000383ffff */
.L_x_293:
[----:B0-----:R0:W1:Y:S02]  /*c110*/  SYNCS.PHASECHK.TRANS64.TRYWAIT P0, [R9+URZ], R4 ;  /* 0x00000004090075a7 */ /* 0x001064000800017f */
[----:B-1----:R-:W-:Y:S05]  /*c120*/  @!P0 NANOSLEEP.SYNCS 0x989680 ;  /* 0x009896800000895d */ /* 0x002fea0003900000 */
[----:B------:R-:W1:Y:S02]  /*c130*/  @!P0 SYNCS.PHASECHK.TRANS64 P0, [R9+URZ], R4 ;  /* 0x00000004090085a7 */ /* 0x000e64000800007f */
[----:B-1----:R-:W-:Y:S05]  /*c140*/  @!P0 BRA `(.L_x_293) ;  /* 0xfffffffc00f08947 */ /* 0x002fea000383ffff */
[----:B------:R-:W-:Y:S05]  /*c150*/  BRA `(.L_x_320) ;  /* 0xfffffff400dc7947 */ /* 0x000fea000383ffff */
.L_x_294:
[----:B-1----:R1:W2:Y:S02]  /*c160*/  SYNCS.PHASECHK.TRANS64.TRYWAIT P0, [R6+URZ], R5 ;  /* 0x00000005060075a7 */ /* 0x0022a4000800017f */
[----:B--2---:R-:W-:Y:S05]  /*c170*/  @!P0 NANOSLEEP.SYNCS 0x989680 ;  /* 0x009896800000895d */ /* 0x004fea0003900000 */
[----:B------:R-:W2:Y:S02]  /*c180*/  @!P0 SYNCS.PHASECHK.TRANS64 P0, [R6+URZ], R5 ;  /* 0x00000005060085a7 */ /* 0x000ea4000800007f */
[----:B--2---:R-:W-:Y:S05]  /*c190*/  @!P0 BRA `(.L_x_294) ;  /* 0xfffffffc00f08947 */ /* 0x004fea000383ffff */
[----:B------:R-:W-:Y:S05]  /*c1a0*/  BRA `(.L_x_321) ;  /* 0xfffffff400e47947 */ /* 0x000fea000383ffff */
.L_x_322:
[----:B------:R-:W-:-:S00]  /*c1b0*/  BRA `(.L_x_322) ;  /* 0xfffffffc00fc7947 */ /* 0x000fc0000383ffff */
[----:B------:R-:W-:-:S00]  /*c1c0*/  NOP ;  /* 0x0000000000007918 */ /* 0x000fc00000000000 */
        /* <DEDUP_REMOVED lines=11> */
.L_x_323:


//--------------------- .nv.global.init           --------------------------
	.section	.nv.global.init,"aw",@progbits
.nv.global.init:
	.type		$str$22,@object
	.size		$str$22,($str$23 - $str$22)
$str$22:
        /*0000*/ 	.byte	0x6b, 0x5f, 0x74, 0x69, 0x6c, 0x65, 0x5f, 0x63, 0x6f, 0x75, 0x6e, 0x74, 0x20, 0x3e, 0x3d, 0x20
        /*0010*/ 	.byte	0x31, 0x00
	.type		$str$23,@object
	.size		$str$23,(__unnamed_1 - $str$23)
$str$23:
        /*0012*/ 	.byte	0x2f, 0x74, 0x6d, 0x70, 0x2f, 0x63, 0x75, 0x74, 0x6c, 0x61, 0x73, 0x73, 0x5f, 0x73, 0x77, 0x65
        /*0022*/ 	.byte	0x65, 0x70, 0x5f, 0x73, 0x72, 0x63, 0x2f, 0x69, 0x6e, 0x63, 0x6c, 0x75, 0x64, 0x65, 0x2f, 0x63
        /*0032*/ 	.byte	0x75, 0x74, 0x6c, 0x61, 0x73, 0x73, 0x2f, 0x67, 0x65, 0x6d, 0x6d, 0x2f, 0x63, 0x6f, 0x6c, 0x6c
        /*0042*/ 	.byte	0x65, 0x63, 0x74, 0x69, 0x76, 0x65, 0x2f, 0x73, 0x6d, 0x39, 0x30, 0x5f, 0x6d, 0x6d, 0x61, 0x5f
        /*0052*/ 	.byte	0x74, 0x6d, 0x61, 0x5f, 0x67, 0x6d, 0x6d, 0x61, 0x5f, 0x73, 0x73, 0x5f, 0x77, 0x61, 0x72, 0x70
        /*0062*/ 	.byte	0x73, 0x70, 0x65, 0x63, 0x69, 0x61, 0x6c, 0x69, 0x7a, 0x65, 0x64, 0x2e, 0x68, 0x70, 0x70, 0x00
	.type		__unnamed_1,@object
	.size		__unnamed_1,(.L_0 - __unnamed_1)
__unnamed_1:
        /*0072*/ 	.byte	0x76, 0x6f, 0x69, 0x64, 0x20, 0x63, 0x75, 0x74, 0x6c, 0x61, 0x73, 0x73, 0x3a, 0x3a, 0x67, 0x65
        /* <DEDUP_REMOVED lines=179> */
        /*0bb2*/ 	.byte	0x3a, 0x3a, 0x69, 0x64, 0x65, 0x6e, 0x74, 0x69, 0x74, 0x79, 0x5d, 0x00
.L_0:


//--------------------- .nv.shared._ZN7cutlass13device_kernelINS_4gemm6kernel13GemmUniversalIN4cute5tupleIJiiiiEEENS1_10collective13CollectiveMmaINS1_34MainloopSm90TmaGmmaWarpSpecializedILi20ENS5_IJNS4_1CILi1EEESB_SB_EEENS1_35KernelTmaWarpSpecializedCooperativeEEENS5_IJNSA_ILi128EEENSA_ILi224EEENSA_ILi16EEEEEENS_6half_tENS5_IJlSB_lEEESJ_SK_NS4_8TiledMMAINS4_8MMA_AtomIJNS4_4SM904GMMA25MMA_64x32x16_F32F16F16_SSILNSO_5MajorE0ELSQ_0ELNSO_7ScaleInE1ELSR_1EEEEEENS4_6LayoutINS5_IJNSA_ILi2EEESB_SB_EEENS5_IJSB_NSA_ILi0EEESX_EEEEENS5_IJNS4_10UnderscoreES10_S10_EEEEENS4_13SM90_TMA_LOADENS4_14ComposedLayoutINS4_7SwizzleILi1ELi4ELi3EEENS4_18smem_ptr_flag_bitsILi16EEENSU_INS5_IJNSA_ILi8EEESH_EEENS5_IJSH_SB_EEEEEEEvNS4_8identityES13_S1D_vS1E_EENS_8epilogue10collective6detail29Sm90TmaWarpSpecializedAdapterINS1H_15DefaultEpilogueISJ_SK_SK_NS1G_6thread17LinearCombinationISJ_Li1EffLNS1L_9ScaleType4KindE0ELNS_15FloatRoundStyleE2ESJ_EENS1_15EpilogueDefaultEEEEEvvEEEEvNT_6ParamsE --------------------------
	.section	.nv.shared._ZN7cutlass13device_kernelINS_4gemm6kernel13GemmUniversalIN4cute5tupleIJiiiiEEENS1_10collective13CollectiveMmaINS1_34MainloopSm90TmaGmmaWarpSpecializedILi20ENS5_IJNS4_1CILi1EEESB_SB_EEENS1_35KernelTmaWarpSpecializedCooperativeEEENS5_IJNSA_ILi128EEENSA_ILi224EEENSA_ILi16EEEEEENS_6half_tENS5_IJlSB_lEEESJ_SK_NS4_8TiledMMAINS4_8MMA_AtomIJNS4_4SM904GMMA25MMA_64x32x16_F32F16F16_SSILNSO_5MajorE0ELSQ_0ELNSO_7ScaleInE1ELSR_1EEEEEENS4_6LayoutINS5_IJNSA_ILi2EEESB_SB_EEENS5_IJSB_NSA_ILi0EEESX_EEEEENS5_IJNS4_10UnderscoreES10_S10_EEEEENS4_13SM90_TMA_LOADENS4_14ComposedLayoutINS4_7SwizzleILi1ELi4ELi3EEENS4_18smem_ptr_flag_bitsILi16EEENSU_INS5_IJNSA_ILi8EEESH_EEENS5_IJSH_SB_EEEEEEEvNS4_8identityES13_S1D_vS1E_EENS_8epilogue10collective6detail29Sm90TmaWarpSpecializedAdapterINS1H_15DefaultEpilogueISJ_SK_SK_NS1G_6thread17LinearCombinationISJ_Li1EffLNS1L_9ScaleType4KindE0ELNS_15FloatRoundStyleE2ESJ_EENS1_15EpilogueDefaultEEEEEvvEEEEvNT_6ParamsE,"aw",@nobits
	.sectionflags	@""
	.align	16
	.zero		1024


//--------------------- .nv.shared.reserved.0     --------------------------
	.section	.nv.shared.reserved.0,"aw",@nobits
	.weak		__nv_reservedSMEM_offset_0_alias
	.size		__nv_reservedSMEM_offset_0_alias, 0, 0
	.other		__nv_reservedSMEM_offset_0_alias,@"STO_CUDA_RESERVED_SHARED STV_DEFAULT"
__nv_reservedSMEM_offset_0_alias:
	.zero		0


//--------------------- .nv.global                --------------------------
	.section	.nv.global,"aw",@nobits
.nv.global:
	.type		_ZN39_INTERNAL_cb41fd41_4_k_cu_e77eef82_77574cute1_E,@object
	.size		_ZN39_INTERNAL_cb41fd41_4_k_cu_e77eef82_77574cute1_E,(_ZN39_INTERNAL_cb41fd41_4_k_cu_e77eef82_77574cuda3std3__45__cpo6cbeginE - _ZN39_INTERNAL_cb41fd41_4_k_cu_e77eef82_77574cute1_E)
_ZN39_INTERNAL_cb41fd41_4_k_cu_e77eef82_77574cute1_E:
	.zero		1
	.type		_ZN39_INTERNAL_cb41fd41_4_k_cu_e77eef82_77574cuda3std3__45__cpo6cbeginE,@object
	.size		_ZN39_INTERNAL_cb41fd41_4_k_cu_e77eef82_77574cuda3std3__45__cpo6cbeginE,(_ZN39_INTERNAL_cb41fd41_4_k_cu_e77eef82_77574cuda3std3__48in_placeE - _ZN39_INTERNAL_cb41fd41_4_k_cu_e77eef82_77574cuda3std3__45__cpo6cbeginE)
_ZN39_INTERNAL_cb41fd41_4_k_cu_e77eef82_77574cuda3std3__45__cpo6cbeginE:
	.zero		1
	.type		_ZN39_INTERNAL_cb41fd41_4_k_cu_e77eef82_77574cuda3std3__48in_placeE,@object
	.size		_ZN39_INTERNAL_cb41fd41_4_k_cu_e77eef82_77574cuda3std3__48in_placeE,(_ZN39_INTERNAL_cb41fd41_4_k_cu_e77eef82_77574cuda3std6ranges3__45__cpo9iter_moveE - _ZN39_INTERNAL_cb41fd41_4_k_cu_e77eef82_77574cuda3std3__48in_placeE)
_ZN39_INTERNAL_cb41fd41_4_k_cu_e77eef82_77574cuda3std3__48in_placeE:
	.zero		1
	.type		_ZN39_INTERNAL_cb41fd41_4_k_cu_e77eef82_77574cuda3std6ranges3__45__cpo9iter_moveE,@object
	.size		_ZN39_INTERNAL_cb41fd41_4_k_cu_e77eef82_77574cuda3std6ranges3__45__cpo9iter_moveE,(_ZN39_INTERNAL_cb41fd41_4_k_cu_e77eef82_77574cuda3std3__45__cpo5beginE - _ZN39_INTERNAL_cb41fd41_4_k_cu_e77eef82_77574cuda3std6ranges3__45__cpo9iter_moveE)
_ZN39_INTERNAL_cb41fd41_4_k_cu_e77eef82_77574cuda3std6ranges3__45__cpo9iter_moveE:
	.zero		1
	.type		_ZN39_INTERNAL_cb41fd41_4_k_cu_e77eef82_77574cuda3std3__45__cpo5beginE,@object
	.size		_ZN39_INTERNAL_cb41fd41_4_k_cu_e77eef82_77574cuda3std3__45__cpo5beginE,(_ZN39_INTERNAL_cb41fd41_4_k_cu_e77eef82_77574cuda3std3__441_GLOBAL__N__cb41fd41_4_k_cu_e77eef82_77576ignoreE - _ZN39_INTERNAL_cb41fd41_4_k_cu_e77eef82_77574cuda3std3__45__cpo5beginE)
_ZN39_INTERNAL_cb41fd41_4_k_cu_e77eef82_77574cuda3std3__45__cpo5beginE:
	.zero		1
	.type		_ZN39_INTERNAL_cb41fd41_4_k_cu_e77eef82_77574cuda3std3__441_GLOBAL__N__cb41fd41_4_k_cu_e77eef82_77576ignoreE,@object
	.size		_ZN39_INTERNAL_cb41fd41_4_k_cu_e77eef82_77574cuda3std3__441_GLOBAL__N__cb41fd41_4_k_cu_e77eef82_77576ignoreE,(_ZN39_INTERNAL_cb41fd41_4_k_cu_e77eef82_77574cute7productE - _ZN39_INTERNAL_cb41fd41_4_k_cu_e77eef82_77574cuda3std3__441_GLOBAL__N__cb41fd41_4_k_cu_e77eef82_77576ignoreE)
_ZN39_INTERNAL_cb41fd41_4_k_cu_e77eef82_77574cuda3std3__441_GLOBAL__N__cb41fd41_4_k_cu_e77eef82_77576ignoreE:
	.zero		1
	.type		_ZN39_INTERNAL_cb41fd41_4_k_cu_e77eef82_77574cute7productE,@object
	.size		_ZN39_INTERNAL_cb41fd41_4_k_cu_e77eef82_77574cute7productE,(_ZN39_INTERNAL_cb41fd41_4_k_cu_e77eef82_77574cuda3std3__45__cpo3endE - _ZN39_INTERNAL_cb41fd41_4_k_cu_e77eef82_77574cute7productE)
_ZN39_INTERNAL_cb41fd41_4_k_cu_e77eef82_77574cute7productE:
	.zero		1
	.type		_ZN39_INTERNAL_cb41fd41_4_k_cu_e77eef82_77574cuda3std3__45__cpo3endE,@object
	.size		_ZN39_INTERNAL_cb41fd41_4_k_cu_e77eef82_77574cuda3std3__45__cpo3endE,(_ZN39_INTERNAL_cb41fd41_4_k_cu_e77eef82_77574cuda3std3__419piecewise_constructE - _ZN39_INTERNAL_cb41fd41_4_k_cu_e77eef82_77574cuda3std3__45__cpo3endE)
_ZN39_INTERNAL_cb41fd41_4_k_cu_e77eef82_77574cuda3std3__45__cpo3endE:
	.zero		1
	.type		_ZN39_INTERNAL_cb41fd41_4_k_cu_e77eef82_77574cuda3std3__419piecewise_constructE,@object
	.size		_ZN39_INTERNAL_cb41fd41_4_k_cu_e77eef82_77574cuda3std3__419piecewise_constructE,(_ZN39_INTERNAL_cb41fd41_4_k_cu_e77eef82_77574cuda3std3__45__cpo4cendE - _ZN39_INTERNAL_cb41fd41_4_k_cu_e77eef82_77574cuda3std3__419piecewise_constructE)
_ZN39_INTERNAL_cb41fd41_4_k_cu_e77eef82_77574cuda3std3__419piecewise_constructE:
	.zero		1
	.type		_ZN39_INTERNAL_cb41fd41_4_k_cu_e77eef82_77574cuda3std3__45__cpo4cendE,@object
	.size		_ZN39_INTERNAL_cb41fd41_4_k_cu_e77eef82_77574cuda3std3__45__cpo4cendE,(_ZN39_INTERNAL_cb41fd41_4_k_cu_e77eef82_77574cuda3std6ranges3__45__cpo4swapE - _ZN39_INTERNAL_cb41fd41_4_k_cu_e77eef82_77574cuda3std3__45__cpo4cendE)
_ZN39_INTERNAL_cb41fd41_4_k_cu_e77eef82_77574cuda3std3__45__cpo4cendE:
	.zero		1
	.type		_ZN39_INTERNAL_cb41fd41_4_k_cu_e77eef82_77574cuda3std6ranges3__45__cpo4swapE,@object
	.size		_ZN39_INTERNAL_cb41fd41_4_k_cu_e77eef82_77574cuda3std6ranges3__45__cpo4swapE,(.L_8 - _ZN39_INTERNAL_cb41fd41_4_k_cu_e77eef82_77574cuda3std6ranges3__45__cpo4swapE)
_ZN39_INTERNAL_cb41fd41_4_k_cu_e77eef82_77574cuda3std6ranges3__45__cpo4swapE:
	.zero		1
.L_8:


//--------------------- .nv.constant0._ZN7cutlass13device_kernelINS_4gemm6kernel13GemmUniversalIN4cute5tupleIJiiiiEEENS1_10collective13CollectiveMmaINS1_34MainloopSm90TmaGmmaWarpSpecializedILi20ENS5_IJNS4_1CILi1EEESB_SB_EEENS1_35KernelTmaWarpSpecializedCooperativeEEENS5_IJNSA_ILi128EEENSA_ILi224EEENSA_ILi16EEEEEENS_6half_tENS5_IJlSB_lEEESJ_SK_NS4_8TiledMMAINS4_8MMA_AtomIJNS4_4SM904GMMA25MMA_64x32x16_F32F16F16_SSILNSO_5MajorE0ELSQ_0ELNSO_7ScaleInE1ELSR_1EEEEEENS4_6LayoutINS5_IJNSA_ILi2EEESB_SB_EEENS5_IJSB_NSA_ILi0EEESX_EEEEENS5_IJNS4_10UnderscoreES10_S10_EEEEENS4_13SM90_TMA_LOADENS4_14ComposedLayoutINS4_7SwizzleILi1ELi4ELi3EEENS4_18smem_ptr_flag_bitsILi16EEENSU_INS5_IJNSA_ILi8EEESH_EEENS5_IJSH_SB_EEEEEEEvNS4_8identityES13_S1D_vS1E_EENS_8epilogue10collective6detail29Sm90TmaWarpSpecializedAdapterINS1H_15DefaultEpilogueISJ_SK_SK_NS1G_6thread17LinearCombinationISJ_Li1EffLNS1L_9ScaleType4KindE0ELNS_15FloatRoundStyleE2ESJ_EENS1_15EpilogueDefaultEEEEEvvEEEEvNT_6ParamsE --------------------------
	.section	.nv.constant0._ZN7cutlass13device_kernelINS_4gemm6kernel13GemmUniversalIN4cute5tupleIJiiiiEEENS1_10collective13CollectiveMmaINS1_34MainloopSm90TmaGmmaWarpSpecializedILi20ENS5_IJNS4_1CILi1EEESB_SB_EEENS1_35KernelTmaWarpSpecializedCooperativeEEENS5_IJNSA_ILi128EEENSA_ILi224EEENSA_ILi16EEEEEENS_6half_tENS5_IJlSB_lEEESJ_SK_NS4_8TiledMMAINS4_8MMA_AtomIJNS4_4SM904GMMA25MMA_64x32x16_F32F16F16_SSILNSO_5MajorE0ELSQ_0ELNSO_7ScaleInE1ELSR_1EEEEEENS4_6LayoutINS5_IJNSA_ILi2EEESB_SB_EEENS5_IJSB_NSA_ILi0EEESX_EEEEENS5_IJNS4_10UnderscoreES10_S10_EEEEENS4_13SM90_TMA_LOADENS4_14ComposedLayoutINS4_7SwizzleILi1ELi4ELi3EEENS4_18smem_ptr_flag_bitsILi16EEENSU_INS5_IJNSA_ILi8EEESH_EEENS5_IJSH_SB_EEEEEEEvNS4_8identityES13_S1D_vS1E_EENS_8epilogue10collective6detail29Sm90TmaWarpSpecializedAdapterINS1H_15DefaultEpilogueISJ_SK_SK_NS1G_6thread17LinearCombinationISJ_Li1EffLNS1L_9ScaleType4KindE0ELNS_15FloatRoundStyleE2ESJ_EENS1_15EpilogueDefaultEEEEEvvEEEEvNT_6ParamsE,"a",@progbits
	.sectionflags	@""
	.align	4
.nv.constant0._ZN7cutlass13device_kernelINS_4gemm6kernel13GemmUniversalIN4cute5tupleIJiiiiEEENS1_10collective13CollectiveMmaINS1_34MainloopSm90TmaGmmaWarpSpecializedILi20ENS5_IJNS4_1CILi1EEESB_SB_EEENS1_35KernelTmaWarpSpecializedCooperativeEEENS5_IJNSA_ILi128EEENSA_ILi224EEENSA_ILi16EEEEEENS_6half_tENS5_IJlSB_lEEESJ_SK_NS4_8TiledMMAINS4_8MMA_AtomIJNS4_4SM904GMMA25MMA_64x32x16_F32F16F16_SSILNSO_5MajorE0ELSQ_0ELNSO_7ScaleInE1ELSR_1EEEEEENS4_6LayoutINS5_IJNSA_ILi2EEESB_SB_EEENS5_IJSB_NSA_ILi0EEESX_EEEEENS5_IJNS4_10UnderscoreES10_S10_EEEEENS4_13SM90_TMA_LOADENS4_14ComposedLayoutINS4_7SwizzleILi1ELi4ELi3EEENS4_18smem_ptr_flag_bitsILi16EEENSU_INS5_IJNSA_ILi8EEESH_EEENS5_IJSH_SB_EEEEEEEvNS4_8identityES13_S1D_vS1E_EENS_8epilogue10collective6detail29Sm90TmaWarpSpecializedAdapterINS1H_15DefaultEpilogueISJ_SK_SK_NS1G_6thread17LinearCombinationISJ_Li1EffLNS1L_9ScaleType4KindE0ELNS_15FloatRoundStyleE2ESJ_EENS1_15EpilogueDefaultEEEEEvvEEEEvNT_6ParamsE:
	.zero		1664


//--------------------- SYMBOLS --------------------------

	.type		.nv.reservedSmem.offset0,@object
	.size		.nv.reservedSmem.offset0,0x4
	.type		__assertfail,@function
